	.target	sm_90a

	.elftype	@"ET_EXEC"


//--------------------- .note.nv.tkinfo           --------------------------
	.section	.note.nv.tkinfo,"",@"SHT_NOTE"
	.sectionflags	@"SHF_NOTE_NV_TKINFO"
	.tkinfo
        /*0018*/ 	.word	0x00000002
        /*0030*/ 	.string	""
        /*0030*/ 	.string	"ptxas"
        /*0030*/ 	.string	"Cuda compilation tools, release 13.0, V13.0.88"
        /*0030*/ 	.string	"Build cuda_13.0.r13.0/compiler.36424714_0"
        /*0030*/ 	.string	"-arch sm_90a -m 64 "



//--------------------- .note.nv.cuinfo           --------------------------
	.section	.note.nv.cuinfo,"",@"SHT_NOTE"
	.sectionflags	@"SHF_NOTE_NV_CUINFO"
        /*0018*/ 	.short	0x0002
        /*001a*/ 	.short	0x005a
        /*001c*/ 	.short	0x0082
	.zero		2


//--------------------- .nv.info                  --------------------------
	.section	.nv.info,"",@"SHT_CUDA_INFO"
	.align	4


	//----- nvinfo : EIATTR_REGCOUNT
	.align		4
        /*0000*/ 	.byte	0x04, 0x2f
        /*0002*/ 	.short	(.L_12 - .L_11)
	.align		4
.L_11:
        /*0004*/ 	.word	index@(_ZN7cutlass13device_kernelINS_4gemm6kernel13GemmUniversalIN4cute5tupleIJiiiiEEENS1_10collective13CollectiveMmaINS1_40MainloopSm90TmaGmmaWarpSpecializedSparseILi13ENS5_IJNS4_1CILi2EEENSA_ILi1EEESC_EEENS1_35KernelTmaWarpSpecializedCooperativeEEENS5_IJNSA_ILi128EEENSA_ILi64EEESH_EEENS_6half_tENS5_IJNS4_6LayoutINS5_IJiNS5_IJSB_iEEEiEEENS5_IJlNS5_IJSC_SB_EEElEEEEENSK_INS5_IJNS5_IJNS5_IJNSA_ILi8EEESB_NSA_ILi4EEEEEEiEEENS5_IJNS5_IJNSA_ILi16EEESB_SB_EEEiEEEiEEENS5_IJNS5_IJNS5_IJSH_SU_NSA_ILi1024EEEEEENSA_ILi4096EEEEEENS5_IJNS5_IJSC_NSA_ILi512EEENSA_ILi32EEEEEElEEElEEEEEEEESJ_NS5_IJlSC_lEEENS4_8TiledMMAINS4_8MMA_AtomIJNS4_4SM904GMMA6SPARSE26GMMA_64x64x32_F32F16F16_SSILNS1D_5MajorE0ELS1G_0ELNS1D_7ScaleInE1ELS1H_1ELNS1D_9SparseSelE0EEEEEENSK_ISD_NS5_IJSC_NSA_ILi0EEES1L_EEEEENS5_IJNS4_10UnderscoreES1O_S1O_EEEEENS4_13SM90_TMA_LOADENS4_14ComposedLayoutINS4_7SwizzleILi2ELi4ELi3EEENS4_25smem_sparse_ptr_flag_bitsILi2ELi16EEENSK_INS5_IJNS5_IJSC_SQ_EEENS5_IJSB_S13_EEEEEENS5_IJNS5_IJS1L_SH_EEESN_EEEEEEEvNS4_8identityENS4_23SM90_TMA_LOAD_MULTICASTENS1S_INS1T_ILi3ELi4ELi3EEENS4_18smem_ptr_flag_bitsILi16EEENSK_INS5_IJSQ_SH_EEENS5_IJSH_SC_EEEEEEEvS24_EENS_8epilogue10collective6detail29Sm90TmaWarpSpecializedAdapterINS2F_15DefaultEpilogueIfNS5_IJSC_llEEES2J_NS2E_6thread17LinearCombinationIfLi1EffLNS2K_9ScaleType4KindE0ELNS_15FloatRoundStyleE2EfEENS1_15EpilogueDefaultEEEEEvvEEEEvNT_6ParamsE)
        /*0008*/ 	.word	0x000000a8


	//----- nvinfo : EIATTR_FRAME_SIZE
	.align		4
.L_12:
        /*000c*/ 	.byte	0x04, 0x11
        /*000e*/ 	.short	(.L_14 - .L_13)
	.align		4
.L_13:
        /*0010*/ 	.word	index@(_ZN7cutlass13device_kernelINS_4gemm6kernel13GemmUniversalIN4cute5tupleIJiiiiEEENS1_10collective13CollectiveMmaINS1_40MainloopSm90TmaGmmaWarpSpecializedSparseILi13ENS5_IJNS4_1CILi2EEENSA_ILi1EEESC_EEENS1_35KernelTmaWarpSpecializedCooperativeEEENS5_IJNSA_ILi128EEENSA_ILi64EEESH_EEENS_6half_tENS5_IJNS4_6LayoutINS5_IJiNS5_IJSB_iEEEiEEENS5_IJlNS5_IJSC_SB_EEElEEEEENSK_INS5_IJNS5_IJNS5_IJNSA_ILi8EEESB_NSA_ILi4EEEEEEiEEENS5_IJNS5_IJNSA_ILi16EEESB_SB_EEEiEEEiEEENS5_IJNS5_IJNS5_IJSH_SU_NSA_ILi1024EEEEEENSA_ILi4096EEEEEENS5_IJNS5_IJSC_NSA_ILi512EEENSA_ILi32EEEEEElEEElEEEEEEEESJ_NS5_IJlSC_lEEENS4_8TiledMMAINS4_8MMA_AtomIJNS4_4SM904GMMA6SPARSE26GMMA_64x64x32_F32F16F16_SSILNS1D_5MajorE0ELS1G_0ELNS1D_7ScaleInE1ELS1H_1ELNS1D_9SparseSelE0EEEEEENSK_ISD_NS5_IJSC_NSA_ILi0EEES1L_EEEEENS5_IJNS4_10UnderscoreES1O_S1O_EEEEENS4_13SM90_TMA_LOADENS4_14ComposedLayoutINS4_7SwizzleILi2ELi4ELi3EEENS4_25smem_sparse_ptr_flag_bitsILi2ELi16EEENSK_INS5_IJNS5_IJSC_SQ_EEENS5_IJSB_S13_EEEEEENS5_IJNS5_IJS1L_SH_EEESN_EEEEEEEvNS4_8identityENS4_23SM90_TMA_LOAD_MULTICASTENS1S_INS1T_ILi3ELi4ELi3EEENS4_18smem_ptr_flag_bitsILi16EEENSK_INS5_IJSQ_SH_EEENS5_IJSH_SC_EEEEEEEvS24_EENS_8epilogue10collective6detail29Sm90TmaWarpSpecializedAdapterINS2F_15DefaultEpilogueIfNS5_IJSC_llEEES2J_NS2E_6thread17LinearCombinationIfLi1EffLNS2K_9ScaleType4KindE0ELNS_15FloatRoundStyleE2EfEENS1_15EpilogueDefaultEEEEEvvEEEEvNT_6ParamsE)
        /*0014*/ 	.word	0x00000000


	//----- nvinfo : EIATTR_MIN_STACK_SIZE
	.align		4
.L_14:
        /*0018*/ 	.byte	0x04, 0x12
        /*001a*/ 	.short	(.L_16 - .L_15)
	.align		4
.L_15:
        /*001c*/ 	.word	index@(_ZN7cutlass13device_kernelINS_4gemm6kernel13GemmUniversalIN4cute5tupleIJiiiiEEENS1_10collective13CollectiveMmaINS1_40MainloopSm90TmaGmmaWarpSpecializedSparseILi13ENS5_IJNS4_1CILi2EEENSA_ILi1EEESC_EEENS1_35KernelTmaWarpSpecializedCooperativeEEENS5_IJNSA_ILi128EEENSA_ILi64EEESH_EEENS_6half_tENS5_IJNS4_6LayoutINS5_IJiNS5_IJSB_iEEEiEEENS5_IJlNS5_IJSC_SB_EEElEEEEENSK_INS5_IJNS5_IJNS5_IJNSA_ILi8EEESB_NSA_ILi4EEEEEEiEEENS5_IJNS5_IJNSA_ILi16EEESB_SB_EEEiEEEiEEENS5_IJNS5_IJNS5_IJSH_SU_NSA_ILi1024EEEEEENSA_ILi4096EEEEEENS5_IJNS5_IJSC_NSA_ILi512EEENSA_ILi32EEEEEElEEElEEEEEEEESJ_NS5_IJlSC_lEEENS4_8TiledMMAINS4_8MMA_AtomIJNS4_4SM904GMMA6SPARSE26GMMA_64x64x32_F32F16F16_SSILNS1D_5MajorE0ELS1G_0ELNS1D_7ScaleInE1ELS1H_1ELNS1D_9SparseSelE0EEEEEENSK_ISD_NS5_IJSC_NSA_ILi0EEES1L_EEEEENS5_IJNS4_10UnderscoreES1O_S1O_EEEEENS4_13SM90_TMA_LOADENS4_14ComposedLayoutINS4_7SwizzleILi2ELi4ELi3EEENS4_25smem_sparse_ptr_flag_bitsILi2ELi16EEENSK_INS5_IJNS5_IJSC_SQ_EEENS5_IJSB_S13_EEEEEENS5_IJNS5_IJS1L_SH_EEESN_EEEEEEEvNS4_8identityENS4_23SM90_TMA_LOAD_MULTICASTENS1S_INS1T_ILi3ELi4ELi3EEENS4_18smem_ptr_flag_bitsILi16EEENSK_INS5_IJSQ_SH_EEENS5_IJSH_SC_EEEEEEEvS24_EENS_8epilogue10collective6detail29Sm90TmaWarpSpecializedAdapterINS2F_15DefaultEpilogueIfNS5_IJSC_llEEES2J_NS2E_6thread17LinearCombinationIfLi1EffLNS2K_9ScaleType4KindE0ELNS_15FloatRoundStyleE2EfEENS1_15EpilogueDefaultEEEEEvvEEEEvNT_6ParamsE)
        /*0020*/ 	.word	0x00000000
.L_16:


//--------------------- .nv.compat                --------------------------
	.section	.nv.compat,"",@"SHT_CUDA_COMPAT_INFO"
	.align	4
        /*0000*/ 	.byte	0x02, 0x09, 0x01, 0x00, 0x02, 0x02, 0x04, 0x00, 0x02, 0x05, 0x05, 0x00, 0x03, 0x07, 0x01, 0x01
        /*0010*/ 	.byte	0x02, 0x03, 0x01, 0x00, 0x02, 0x06, 0x01, 0x00, 0x04, 0x0b, 0x08, 0x00, 0x00, 0x00, 0x00, 0x00
        /*0020*/ 	.byte	0x00, 0x00, 0x00, 0x00


//--------------------- .nv.info._ZN7cutlass13device_kernelINS_4gemm6kernel13GemmUniversalIN4cute5tupleIJiiiiEEENS1_10collective13CollectiveMmaINS1_40MainloopSm90TmaGmmaWarpSpecializedSparseILi13ENS5_IJNS4_1CILi2EEENSA_ILi1EEESC_EEENS1_35KernelTmaWarpSpecializedCooperativeEEENS5_IJNSA_ILi128EEENSA_ILi64EEESH_EEENS_6half_tENS5_IJNS4_6LayoutINS5_IJiNS5_IJSB_iEEEiEEENS5_IJlNS5_IJSC_SB_EEElEEEEENSK_INS5_IJNS5_IJNS5_IJNSA_ILi8EEESB_NSA_ILi4EEEEEEiEEENS5_IJNS5_IJNSA_ILi16EEESB_SB_EEEiEEEiEEENS5_IJNS5_IJNS5_IJSH_SU_NSA_ILi1024EEEEEENSA_ILi4096EEEEEENS5_IJNS5_IJSC_NSA_ILi512EEENSA_ILi32EEEEEElEEElEEEEEEEESJ_NS5_IJlSC_lEEENS4_8TiledMMAINS4_8MMA_AtomIJNS4_4SM904GMMA6SPARSE26GMMA_64x64x32_F32F16F16_SSILNS1D_5MajorE0ELS1G_0ELNS1D_7ScaleInE1ELS1H_1ELNS1D_9SparseSelE0EEEEEENSK_ISD_NS5_IJSC_NSA_ILi0EEES1L_EEEEENS5_IJNS4_10UnderscoreES1O_S1O_EEEEENS4_13SM90_TMA_LOADENS4_14ComposedLayoutINS4_7SwizzleILi2ELi4ELi3EEENS4_25smem_sparse_ptr_flag_bitsILi2ELi16EEENSK_INS5_IJNS5_IJSC_SQ_EEENS5_IJSB_S13_EEEEEENS5_IJNS5_IJS1L_SH_EEESN_EEEEEEEvNS4_8identityENS4_23SM90_TMA_LOAD_MULTICASTENS1S_INS1T_ILi3ELi4ELi3EEENS4_18smem_ptr_flag_bitsILi16EEENSK_INS5_IJSQ_SH_EEENS5_IJSH_SC_EEEEEEEvS24_EENS_8epilogue10collective6detail29Sm90TmaWarpSpecializedAdapterINS2F_15DefaultEpilogueIfNS5_IJSC_llEEES2J_NS2E_6thread17LinearCombinationIfLi1EffLNS2K_9ScaleType4KindE0ELNS_15FloatRoundStyleE2EfEENS1_15EpilogueDefaultEEEEEvvEEEEvNT_6ParamsE --------------------------
	.section	.nv.info._ZN7cutlass13device_kernelINS_4gemm6kernel13GemmUniversalIN4cute5tupleIJiiiiEEENS1_10collective13CollectiveMmaINS1_40MainloopSm90TmaGmmaWarpSpecializedSparseILi13ENS5_IJNS4_1CILi2EEENSA_ILi1EEESC_EEENS1_35KernelTmaWarpSpecializedCooperativeEEENS5_IJNSA_ILi128EEENSA_ILi64EEESH_EEENS_6half_tENS5_IJNS4_6LayoutINS5_IJiNS5_IJSB_iEEEiEEENS5_IJlNS5_IJSC_SB_EEElEEEEENSK_INS5_IJNS5_IJNS5_IJNSA_ILi8EEESB_NSA_ILi4EEEEEEiEEENS5_IJNS5_IJNSA_ILi16EEESB_SB_EEEiEEEiEEENS5_IJNS5_IJNS5_IJSH_SU_NSA_ILi1024EEEEEENSA_ILi4096EEEEEENS5_IJNS5_IJSC_NSA_ILi512EEENSA_ILi32EEEEEElEEElEEEEEEEESJ_NS5_IJlSC_lEEENS4_8TiledMMAINS4_8MMA_AtomIJNS4_4SM904GMMA6SPARSE26GMMA_64x64x32_F32F16F16_SSILNS1D_5MajorE0ELS1G_0ELNS1D_7ScaleInE1ELS1H_1ELNS1D_9SparseSelE0EEEEEENSK_ISD_NS5_IJSC_NSA_ILi0EEES1L_EEEEENS5_IJNS4_10UnderscoreES1O_S1O_EEEEENS4_13SM90_TMA_LOADENS4_14ComposedLayoutINS4_7SwizzleILi2ELi4ELi3EEENS4_25smem_sparse_ptr_flag_bitsILi2ELi16EEENSK_INS5_IJNS5_IJSC_SQ_EEENS5_IJSB_S13_EEEEEENS5_IJNS5_IJS1L_SH_EEESN_EEEEEEEvNS4_8identityENS4_23SM90_TMA_LOAD_MULTICASTENS1S_INS1T_ILi3ELi4ELi3EEENS4_18smem_ptr_flag_bitsILi16EEENSK_INS5_IJSQ_SH_EEENS5_IJSH_SC_EEEEEEEvS24_EENS_8epilogue10collective6detail29Sm90TmaWarpSpecializedAdapterINS2F_15DefaultEpilogueIfNS5_IJSC_llEEES2J_NS2E_6thread17LinearCombinationIfLi1EffLNS2K_9ScaleType4KindE0ELNS_15FloatRoundStyleE2EfEENS1_15EpilogueDefaultEEEEEvvEEEEvNT_6ParamsE,"",@"SHT_CUDA_INFO"
	.sectionflags	@""
	.align	4


	//----- nvinfo : EIATTR_CUDA_API_VERSION
	.align		4
        /*0000*/ 	.byte	0x04, 0x37
        /*0002*/ 	.short	(.L_18 - .L_17)
.L_17:
        /*0004*/ 	.word	0x00000082


	//----- nvinfo : EIATTR_KPARAM_INFO
	.align		4
.L_18:
        /*0008*/ 	.byte	0x04, 0x17
        /*000a*/ 	.short	(.L_20 - .L_19)
.L_19:
        /*000c*/ 	.word	0x00000000
        /*0010*/ 	.short	0x0000
        /*0012*/ 	.short	0x0070
        /*0014*/ 	.byte	0x00, 0xf0, 0x01, 0x14


	//----- nvinfo : EIATTR_SPARSE_MMA_MASK
	.align		4
.L_20:
        /*0018*/ 	.byte	0x03, 0x50
        /*001a*/ 	.short	0x0002


	//----- nvinfo : EIATTR_MAXREG_COUNT
	.align		4
        /*001c*/ 	.byte	0x03, 0x1b
        /*001e*/ 	.short	0x00a8


	//----- nvinfo : EIATTR_NUM_BARRIERS
	.align		4
        /*0020*/ 	.byte	0x02, 0x4c
        /*0022*/ 	.byte	0x01
	.zero		1


	//----- nvinfo : EIATTR_MERCURY_ISA_VERSION
	.align		4
        /*0024*/ 	.byte	0x03, 0x5f
        /*0026*/ 	.short	0x0101


	//----- nvinfo : EIATTR_INT_WARP_WIDE_INSTR_OFFSETS
	.align		4
        /*0028*/ 	.byte	0x04, 0x31
        /*002a*/ 	.short	(.L_22 - .L_21)


	//   ....[0]....
.L_21:
        /*002c*/ 	.word	0x00000650


	//   ....[1]....
        /*0030*/ 	.word	0x00000790


	//   ....[2]....
        /*0034*/ 	.word	0x00000830


	//----- nvinfo : EIATTR_COOP_GROUP_MASK_REGIDS
	.align		4
.L_22:
        /*0038*/ 	.byte	0x04, 0x29
        /*003a*/ 	.short	(.L_24 - .L_23)


	//   ....[0]....
.L_23:
        /*003c*/ 	.word	0xffffffff


	//   ....[1]....
        /*0040*/ 	.word	0xffffffff


	//   ....[2]....
        /*0044*/ 	.word	0xffffffff


	//   ....[3]....
        /*0048*/ 	.word	0xffffffff


	//   ....[4]....
        /*004c*/ 	.word	0xffffffff


	//   ....[5]....
        /*0050*/ 	.word	0xffffffff


	//----- nvinfo : EIATTR_COOP_GROUP_INSTR_OFFSETS
	.align		4
.L_24:
        /*0054*/ 	.byte	0x04, 0x28
        /*0056*/ 	.short	(.L_26 - .L_25)


	//   ....[0]....
.L_25:
        /*0058*/ 	.word	0x00000060


	//   ....[1]....
        /*005c*/ 	.word	0x00000070


	//   ....[2]....
        /*0060*/ 	.word	0x00000160


	//   ....[3]....
        /*0064*/ 	.word	0x00000460


	//   ....[4]....
        /*0068*/ 	.word	0x00000960


	//   ....[5]....
        /*006c*/ 	.word	0x000013e0


	//----- nvinfo : EIATTR_REG_RECONFIG
	.align		4
.L_26:
        /*0070*/ 	.byte	0x01, 0x54
	.zero		2


	//----- nvinfo : EIATTR_MBARRIER_INSTR_OFFSETS
	.align		4
        /*0074*/ 	.byte	0x04, 0x39
        /*0076*/ 	.short	(.L_28 - .L_27)


	//   ....[0]....
.L_27:
        /*0078*/ 	.word	0x00000280
        /*007c*/ 	.word	0x000000ff
        /*0080*/ 	.word	0x00000000
        /*0084*/ 	.short	0x0100
        /*0086*/ 	.byte	0x08
	.zero		1


	//   ....[1]....
        /*0088*/ 	.word	0x00000290
        /*008c*/ 	.word	0x000000ff
        /*0090*/ 	.word	0x00000068
        /*0094*/ 	.short	0x0100
        /*0096*/ 	.byte	0x08
	.zero		1


	//   ....[2]....
        /*0098*/ 	.word	0x000002a0
        /*009c*/ 	.word	0x000000ff
        /*00a0*/ 	.word	0x00000008
        /*00a4*/ 	.short	0x0100
        /*00a6*/ 	.byte	0x08
	.zero		1


	//   ....[3]....
        /*00a8*/ 	.word	0x000002b0
        /*00ac*/ 	.word	0x000000ff
        /*00b0*/ 	.word	0x00000070
        /*00b4*/ 	.short	0x0100
        /*00b6*/ 	.byte	0x08
	.zero		1


	//   ....[4]....
        /*00b8*/ 	.word	0x000002c0
        /*00bc*/ 	.word	0x000000ff
        /*00c0*/ 	.word	0x00000010
        /*00c4*/ 	.short	0x0100
        /*00c6*/ 	.byte	0x08
	.zero		1


	//   ....[5]....
        /*00c8*/ 	.word	0x000002d0
        /*00cc*/ 	.word	0x000000ff
        /*00d0*/ 	.word	0x00000078
        /*00d4*/ 	.short	0x0100
        /*00d6*/ 	.byte	0x08
	.zero		1


	//   ....[6]....
        /*00d8*/ 	.word	0x000002e0
        /*00dc*/ 	.word	0x000000ff
        /*00e0*/ 	.word	0x00000018
        /*00e4*/ 	.short	0x0100
        /*00e6*/ 	.byte	0x08
	.zero		1


	//   ....[7]....
        /*00e8*/ 	.word	0x000002f0
        /*00ec*/ 	.word	0x000000ff
        /*00f0*/ 	.word	0x00000080
        /*00f4*/ 	.short	0x0100
        /*00f6*/ 	.byte	0x08
	.zero		1


	//   ....[8]....
        /*00f8*/ 	.word	0x00000300
        /*00fc*/ 	.word	0x000000ff
        /*0100*/ 	.word	0x00000020
        /*0104*/ 	.short	0x0100
        /*0106*/ 	.byte	0x08
	.zero		1


	//   ....[9]....
        /*0108*/ 	.word	0x00000310
        /*010c*/ 	.word	0x000000ff
        /*0110*/ 	.word	0x00000088
        /*0114*/ 	.short	0x0100
        /*0116*/ 	.byte	0x08
	.zero		1


	//   ....[10]....
        /*0118*/ 	.word	0x00000320
        /*011c*/ 	.word	0x000000ff
        /*0120*/ 	.word	0x00000028
        /*0124*/ 	.short	0x0100
        /*0126*/ 	.byte	0x08
	.zero		1


	//   ....[11]....
        /*0128*/ 	.word	0x00000330
        /*012c*/ 	.word	0x000000ff
        /*0130*/ 	.word	0x00000090
        /*0134*/ 	.short	0x0100
        /*0136*/ 	.byte	0x08
	.zero		1


	//   ....[12]....
        /*0138*/ 	.word	0x00000340
        /*013c*/ 	.word	0x000000ff
        /*0140*/ 	.word	0x00000030
        /*0144*/ 	.short	0x0100
        /*0146*/ 	.byte	0x08
	.zero		1


	//   ....[13]....
        /*0148*/ 	.word	0x00000350
        /*014c*/ 	.word	0x000000ff
        /*0150*/ 	.word	0x00000098
        /*0154*/ 	.short	0x0100
        /*0156*/ 	.byte	0x08
	.zero		1


	//   ....[14]....
        /*0158*/ 	.word	0x00000360
        /*015c*/ 	.word	0x000000ff
        /*0160*/ 	.word	0x00000038
        /*0164*/ 	.short	0x0100
        /*0166*/ 	.byte	0x08
	.zero		1


	//   ....[15]....
        /*0168*/ 	.word	0x00000370
        /*016c*/ 	.word	0x000000ff
        /*0170*/ 	.word	0x000000a0
        /*0174*/ 	.short	0x0100
        /*0176*/ 	.byte	0x08
	.zero		1


	//   ....[16]....
        /*0178*/ 	.word	0x00000380
        /*017c*/ 	.word	0x000000ff
        /*0180*/ 	.word	0x00000040
        /*0184*/ 	.short	0x0100
        /*0186*/ 	.byte	0x08
	.zero		1


	//   ....[17]....
        /*0188*/ 	.word	0x00000390
        /*018c*/ 	.word	0x000000ff
        /*0190*/ 	.word	0x000000a8
        /*0194*/ 	.short	0x0100
        /*0196*/ 	.byte	0x08
	.zero		1


	//   ....[18]....
        /*0198*/ 	.word	0x000003a0
        /*019c*/ 	.word	0x000000ff
        /*01a0*/ 	.word	0x00000048
        /*01a4*/ 	.short	0x0100
        /*01a6*/ 	.byte	0x08
	.zero		1


	//   ....[19]....
        /*01a8*/ 	.word	0x000003b0
        /*01ac*/ 	.word	0x000000ff
        /*01b0*/ 	.word	0x000000b0
        /*01b4*/ 	.short	0x0100
        /*01b6*/ 	.byte	0x08
	.zero		1


	//   ....[20]....
        /*01b8*/ 	.word	0x000003c0
        /*01bc*/ 	.word	0x000000ff
        /*01c0*/ 	.word	0x00000050
        /*01c4*/ 	.short	0x0100
        /*01c6*/ 	.byte	0x08
	.zero		1


	//   ....[21]....
        /*01c8*/ 	.word	0x000003d0
        /*01cc*/ 	.word	0x000000ff
        /*01d0*/ 	.word	0x000000b8
        /*01d4*/ 	.short	0x0100
        /*01d6*/ 	.byte	0x08
	.zero		1


	//   ....[22]....
        /*01d8*/ 	.word	0x000003e0
        /*01dc*/ 	.word	0x000000ff
        /*01e0*/ 	.word	0x00000058
        /*01e4*/ 	.short	0x0100
        /*01e6*/ 	.byte	0x08
	.zero		1


	//   ....[23]....
        /*01e8*/ 	.word	0x000003f0
        /*01ec*/ 	.word	0x000000ff
        /*01f0*/ 	.word	0x000000c0
        /*01f4*/ 	.short	0x0100
        /*01f6*/ 	.byte	0x08
	.zero		1


	//   ....[24]....
        /*01f8*/ 	.word	0x00000400
        /*01fc*/ 	.word	0x000000ff
        /*0200*/ 	.word	0x00000060
        /*0204*/ 	.short	0x0100
        /*0206*/ 	.byte	0x08
	.zero		1


	//   ....[25]....
        /*0208*/ 	.word	0x00000410
        /*020c*/ 	.word	0x000000ff
        /*0210*/ 	.word	0x000000c8
        /*0214*/ 	.short	0x0100
        /*0216*/ 	.byte	0x08
	.zero		1


	//   ....[26]....
        /*0218*/ 	.word	0x00000890
        /*021c*/ 	.word	0x000000ff
        /*0220*/ 	.word	0x000000e0
        /*0224*/ 	.short	0x0100
        /*0226*/ 	.byte	0x06
	.zero		1


	//   ....[27]....
        /*0228*/ 	.word	0x00000900
        /*022c*/ 	.word	0x000000ff
        /*0230*/ 	.word	0x000000e8
        /*0234*/ 	.short	0x0100
        /*0236*/ 	.byte	0x06
	.zero		1


	//   ....[28]....
        /*0238*/ 	.word	0x00001620
        /*023c*/ 	.word	0x000000ff
        /*0240*/ 	.word	0x00000000
        /*0244*/ 	.short	0x010a
        /*0246*/ 	.byte	0x08
	.zero		1


	//   ....[29]....
        /*0248*/ 	.word	0x000016f0
        /*024c*/ 	.word	0x000000ff
        /*0250*/ 	.word	0x00000000
        /*0254*/ 	.short	0x010a
        /*0256*/ 	.byte	0x08
	.zero		1


	//   ....[30]....
        /*0258*/ 	.word	0x00001890
        /*025c*/ 	.word	0x00000012
        /*0260*/ 	.word	0x00000000
        /*0264*/ 	.short	0x0101
        /*0266*/ 	.byte	0x3f
	.zero		1


	//   ....[31]....
        /*0268*/ 	.word	0x00005260
        /*026c*/ 	.word	0x00000015
        /*0270*/ 	.word	0x00000068
        /*0274*/ 	.short	0x010a
        /*0276*/ 	.byte	0x3f
	.zero		1


	//   ....[32]....
        /*0278*/ 	.word	0x00005690
        /*027c*/ 	.word	0x00000008
        /*0280*/ 	.word	0x000000e8
        /*0284*/ 	.short	0x0101
        /*0286*/ 	.byte	0x3f
	.zero		1


	//   ....[33]....
        /*0288*/ 	.word	0x00005dd0
        /*028c*/ 	.word	0x00000007
        /*0290*/ 	.word	0x00000000
        /*0294*/ 	.short	0x010a
        /*0296*/ 	.byte	0x3f
	.zero		1


	//   ....[34]....
        /*0298*/ 	.word	0x00005e50
        /*029c*/ 	.word	0x00000008
        /*02a0*/ 	.word	0x00000000
        /*02a4*/ 	.short	0x010a
        /*02a6*/ 	.byte	0x3f
	.zero		1


	//   ....[35]....
        /*02a8*/ 	.word	0x00005ee0
        /*02ac*/ 	.word	0x00000009
        /*02b0*/ 	.word	0x00000000
        /*02b4*/ 	.short	0x010a
        /*02b6*/ 	.byte	0x3f
	.zero		1


	//   ....[36]....
        /*02b8*/ 	.word	0x00005f70
        /*02bc*/ 	.word	0x00000008
        /*02c0*/ 	.word	0x00000000
        /*02c4*/ 	.short	0x010a
        /*02c6*/ 	.byte	0x3f
	.zero		1


	//   ....[37]....
        /*02c8*/ 	.word	0x00006000
        /*02cc*/ 	.word	0x00000009
        /*02d0*/ 	.word	0x00000000
        /*02d4*/ 	.short	0x010a
        /*02d6*/ 	.byte	0x3f
	.zero		1


	//   ....[38]....
        /*02d8*/ 	.word	0x00006090
        /*02dc*/ 	.word	0x00000008
        /*02e0*/ 	.word	0x00000000
        /*02e4*/ 	.short	0x010a
        /*02e6*/ 	.byte	0x3f
	.zero		1


	//   ....[39]....
        /*02e8*/ 	.word	0x00006120
        /*02ec*/ 	.word	0x00000009
        /*02f0*/ 	.word	0x00000000
        /*02f4*/ 	.short	0x010a
        /*02f6*/ 	.byte	0x3f
	.zero		1


	//   ....[40]....
        /*02f8*/ 	.word	0x000061b0
        /*02fc*/ 	.word	0x00000008
        /*0300*/ 	.word	0x00000000
        /*0304*/ 	.short	0x010a
        /*0306*/ 	.byte	0x3f
	.zero		1


	//   ....[41]....
        /*0308*/ 	.word	0x00006240
        /*030c*/ 	.word	0x00000009
        /*0310*/ 	.word	0x00000000
        /*0314*/ 	.short	0x010a
        /*0316*/ 	.byte	0x3f
	.zero		1


	//   ....[42]....
        /*0318*/ 	.word	0x000062d0
        /*031c*/ 	.word	0x00000008
        /*0320*/ 	.word	0x00000000
        /*0324*/ 	.short	0x010a
        /*0326*/ 	.byte	0x3f
	.zero		1


	//   ....[43]....
        /*0328*/ 	.word	0x00006360
        /*032c*/ 	.word	0x00000009
        /*0330*/ 	.word	0x00000000
        /*0334*/ 	.short	0x010a
        /*0336*/ 	.byte	0x3f
	.zero		1


	//   ....[44]....
        /*0338*/ 	.word	0x000063f0
        /*033c*/ 	.word	0x00000006
        /*0340*/ 	.word	0x00000000
        /*0344*/ 	.short	0x010a
        /*0346*/ 	.byte	0x3f
	.zero		1


	//   ....[45]....
        /*0348*/ 	.word	0x00006480
        /*034c*/ 	.word	0x00000003
        /*0350*/ 	.word	0x00000000
        /*0354*/ 	.short	0x010a
        /*0356*/ 	.byte	0x3f
	.zero		1


	//   ....[46]....
        /*0358*/ 	.word	0x000064f0
        /*035c*/ 	.word	0x00000012
        /*0360*/ 	.word	0x00000000
        /*0364*/ 	.short	0x010a
        /*0366*/ 	.byte	0x3f
	.zero		1


	//   ....[47]....
        /*0368*/ 	.word	0x000065c0
        /*036c*/ 	.word	0x00000015
        /*0370*/ 	.word	0x00000068
        /*0374*/ 	.short	0x010a
        /*0376*/ 	.byte	0x3f
	.zero		1


	//   ....[48]....
        /*0378*/ 	.word	0x00006690
        /*037c*/ 	.word	0x00000007
        /*0380*/ 	.word	0x00000000
        /*0384*/ 	.short	0x010a
        /*0386*/ 	.byte	0x3f
	.zero		1


	//   ....[49]....
        /*0388*/ 	.word	0x000066e0
        /*038c*/ 	.word	0x00000008
        /*0390*/ 	.word	0x00000000
        /*0394*/ 	.short	0x010a
        /*0396*/ 	.byte	0x3f
	.zero		1


	//   ....[50]....
        /*0398*/ 	.word	0x00006730
        /*039c*/ 	.word	0x00000009
        /*03a0*/ 	.word	0x00000000
        /*03a4*/ 	.short	0x010a
        /*03a6*/ 	.byte	0x3f
	.zero		1


	//   ....[51]....
        /*03a8*/ 	.word	0x00006780
        /*03ac*/ 	.word	0x00000008
        /*03b0*/ 	.word	0x00000000
        /*03b4*/ 	.short	0x010a
        /*03b6*/ 	.byte	0x3f
	.zero		1


	//   ....[52]....
        /*03b8*/ 	.word	0x000067d0
        /*03bc*/ 	.word	0x00000009
        /*03c0*/ 	.word	0x00000000
        /*03c4*/ 	.short	0x010a
        /*03c6*/ 	.byte	0x3f
	.zero		1


	//   ....[53]....
        /*03c8*/ 	.word	0x00006820
        /*03cc*/ 	.word	0x00000008
        /*03d0*/ 	.word	0x00000000
        /*03d4*/ 	.short	0x010a
        /*03d6*/ 	.byte	0x3f
	.zero		1


	//   ....[54]....
        /*03d8*/ 	.word	0x00006870
        /*03dc*/ 	.word	0x00000009
        /*03e0*/ 	.word	0x00000000
        /*03e4*/ 	.short	0x010a
        /*03e6*/ 	.byte	0x3f
	.zero		1


	//   ....[55]....
        /*03e8*/ 	.word	0x000068c0
        /*03ec*/ 	.word	0x00000008
        /*03f0*/ 	.word	0x00000000
        /*03f4*/ 	.short	0x010a
        /*03f6*/ 	.byte	0x3f
	.zero		1


	//   ....[56]....
        /*03f8*/ 	.word	0x00006910
        /*03fc*/ 	.word	0x00000009
        /*0400*/ 	.word	0x00000000
        /*0404*/ 	.short	0x010a
        /*0406*/ 	.byte	0x3f
	.zero		1


	//   ....[57]....
        /*0408*/ 	.word	0x00006960
        /*040c*/ 	.word	0x00000008
        /*0410*/ 	.word	0x00000000
        /*0414*/ 	.short	0x010a
        /*0416*/ 	.byte	0x3f
	.zero		1


	//   ....[58]....
        /*0418*/ 	.word	0x000069b0
        /*041c*/ 	.word	0x00000009
        /*0420*/ 	.word	0x00000000
        /*0424*/ 	.short	0x010a
        /*0426*/ 	.byte	0x3f
	.zero		1


	//   ....[59]....
        /*0428*/ 	.word	0x00006a00
        /*042c*/ 	.word	0x00000006
        /*0430*/ 	.word	0x00000000
        /*0434*/ 	.short	0x010a
        /*0436*/ 	.byte	0x3f
	.zero		1


	//----- nvinfo : EIATTR_NUM_MBARRIERS
	.align		4
.L_28:
        /*0438*/ 	.byte	0x03, 0x38
        /*043a*/ 	.short	0x001c


	//----- nvinfo : EIATTR_EXIT_INSTR_OFFSETS
	.align		4
        /*043c*/ 	.byte	0x04, 0x1c
        /*043e*/ 	.short	(.L_30 - .L_29)


	//   ....[0]....
.L_29:
        /*0440*/ 	.word	0x00000ac0


	//   ....[1]....
        /*0444*/ 	.word	0x000012b0


	//   ....[2]....
        /*0448*/ 	.word	0x00004960


	//   ....[3]....
        /*044c*/ 	.word	0x00004ec0


	//   ....[4]....
        /*0450*/ 	.word	0x000064d0


	//----- nvinfo : EIATTR_MAX_THREADS
	.align		4
.L_30:
        /*0454*/ 	.byte	0x04, 0x05
        /*0456*/ 	.short	(.L_32 - .L_31)
.L_31:
        /*0458*/ 	.word	0x00000180
        /*045c*/ 	.word	0x00000001
        /*0460*/ 	.word	0x00000001


	//----- nvinfo : EIATTR_CRS_STACK_SIZE
	.align		4
.L_32:
        /*0464*/ 	.byte	0x04, 0x1e
        /*0466*/ 	.short	(.L_34 - .L_33)
.L_33:
        /*0468*/ 	.word	0x00000000


	//----- nvinfo : EIATTR_CBANK_PARAM_SIZE
	.align		4
.L_34:
        /*046c*/ 	.byte	0x03, 0x19
        /*046e*/ 	.short	0x0570


	//----- nvinfo : EIATTR_PARAM_CBANK
	.align		4
        /*0470*/ 	.byte	0x04, 0x0a
        /*0472*/ 	.short	(.L_36 - .L_35)
	.align		4
.L_35:
        /*0474*/ 	.word	index@(.nv.constant0._ZN7cutlass13device_kernelINS_4gemm6kernel13GemmUniversalIN4cute5tupleIJiiiiEEENS1_10collective13CollectiveMmaINS1_40MainloopSm90TmaGmmaWarpSpecializedSparseILi13ENS5_IJNS4_1CILi2EEENSA_ILi1EEESC_EEENS1_35KernelTmaWarpSpecializedCooperativeEEENS5_IJNSA_ILi128EEENSA_ILi64EEESH_EEENS_6half_tENS5_IJNS4_6LayoutINS5_IJiNS5_IJSB_iEEEiEEENS5_IJlNS5_IJSC_SB_EEElEEEEENSK_INS5_IJNS5_IJNS5_IJNSA_ILi8EEESB_NSA_ILi4EEEEEEiEEENS5_IJNS5_IJNSA_ILi16EEESB_SB_EEEiEEEiEEENS5_IJNS5_IJNS5_IJSH_SU_NSA_ILi1024EEEEEENSA_ILi4096EEEEEENS5_IJNS5_IJSC_NSA_ILi512EEENSA_ILi32EEEEEElEEElEEEEEEEESJ_NS5_IJlSC_lEEENS4_8TiledMMAINS4_8MMA_AtomIJNS4_4SM904GMMA6SPARSE26GMMA_64x64x32_F32F16F16_SSILNS1D_5MajorE0ELS1G_0ELNS1D_7ScaleInE1ELS1H_1ELNS1D_9SparseSelE0EEEEEENSK_ISD_NS5_IJSC_NSA_ILi0EEES1L_EEEEENS5_IJNS4_10UnderscoreES1O_S1O_EEEEENS4_13SM90_TMA_LOADENS4_14ComposedLayoutINS4_7SwizzleILi2ELi4ELi3EEENS4_25smem_sparse_ptr_flag_bitsILi2ELi16EEENSK_INS5_IJNS5_IJSC_SQ_EEENS5_IJSB_S13_EEEEEENS5_IJNS5_IJS1L_SH_EEESN_EEEEEEEvNS4_8identityENS4_23SM90_TMA_LOAD_MULTICASTENS1S_INS1T_ILi3ELi4ELi3EEENS4_18smem_ptr_flag_bitsILi16EEENSK_INS5_IJSQ_SH_EEENS5_IJSH_SC_EEEEEEEvS24_EENS_8epilogue10collective6detail29Sm90TmaWarpSpecializedAdapterINS2F_15DefaultEpilogueIfNS5_IJSC_llEEES2J_NS2E_6thread17LinearCombinationIfLi1EffLNS2K_9ScaleType4KindE0ELNS_15FloatRoundStyleE2EfEENS1_15EpilogueDefaultEEEEEvvEEEEvNT_6ParamsE)
        /*0478*/ 	.short	0x0210
        /*047a*/ 	.short	0x0570


	//----- nvinfo : EIATTR_SW_WAR
	.align		4
.L_36:
        /*047c*/ 	.byte	0x04, 0x36
        /*047e*/ 	.short	(.L_38 - .L_37)
.L_37:
        /*0480*/ 	.word	0x00000008
.L_38:


//--------------------- .nv.callgraph             --------------------------
	.section	.nv.callgraph,"",@"SHT_CUDA_CALLGRAPH"
	.align	4
	.sectionentsize	8
	.align		4
        /*0000*/ 	.word	0x00000000
	.align		4
        /*0004*/ 	.word	0xffffffff
	.align		4
        /*0008*/ 	.word	0x00000000
	.align		4
        /*000c*/ 	.word	0xfffffffe
	.align		4
        /*0010*/ 	.word	0x00000000
	.align		4
        /*0014*/ 	.word	0xfffffffd
	.align		4
        /*0018*/ 	.word	0x00000000
	.align		4
        /*001c*/ 	.word	0xfffffffc


//--------------------- .nv.constant4             --------------------------
	.section	.nv.constant4,"a",@progbits
	.align	8
	.align		8
.nv.constant4:
        /*0000*/ 	.dword	_ZN39_INTERNAL_79bb125c_4_k_cu_ba22889f_27724cuda3std3__45__cpo5beginE
	.align		8
        /*0008*/ 	.dword	_ZN39_INTERNAL_79bb125c_4_k_cu_ba22889f_27724cuda3std3__45__cpo3endE
	.align		8
        /*0010*/ 	.dword	_ZN39_INTERNAL_79bb125c_4_k_cu_ba22889f_27724cuda3std3__45__cpo6cbeginE
	.align		8
        /*0018*/ 	.dword	_ZN39_INTERNAL_79bb125c_4_k_cu_ba22889f_27724cuda3std3__45__cpo4cendE
	.align		8
        /*0020*/ 	.dword	_ZN39_INTERNAL_79bb125c_4_k_cu_ba22889f_27724cuda3std3__441_GLOBAL__N__79bb125c_4_k_cu_ba22889f_27726ignoreE
	.align		8
        /*0028*/ 	.dword	_ZN39_INTERNAL_79bb125c_4_k_cu_ba22889f_27724cuda3std3__419piecewise_constructE
	.align		8
        /*0030*/ 	.dword	_ZN39_INTERNAL_79bb125c_4_k_cu_ba22889f_27724cuda3std3__48in_placeE
	.align		8
        /*0038*/ 	.dword	_ZN39_INTERNAL_79bb125c_4_k_cu_ba22889f_27724cuda3std6ranges3__45__cpo4swapE
	.align		8
        /*0040*/ 	.dword	_ZN39_INTERNAL_79bb125c_4_k_cu_ba22889f_27724cuda3std6ranges3__45__cpo9iter_moveE
	.align		8
        /*0048*/ 	.dword	_ZN39_INTERNAL_79bb125c_4_k_cu_ba22889f_27724cute7productE
	.align		8
        /*0050*/ 	.dword	_ZN39_INTERNAL_79bb125c_4_k_cu_ba22889f_27724cute1_E


//--------------------- .text._ZN7cutlass13device_kernelINS_4gemm6kernel13GemmUniversalIN4cute5tupleIJiiiiEEENS1_10collective13CollectiveMmaINS1_40MainloopSm90TmaGmmaWarpSpecializedSparseILi13ENS5_IJNS4_1CILi2EEENSA_ILi1EEESC_EEENS1_35KernelTmaWarpSpecializedCooperativeEEENS5_IJNSA_ILi128EEENSA_ILi64EEESH_EEENS_6half_tENS5_IJNS4_6LayoutINS5_IJiNS5_IJSB_iEEEiEEENS5_IJlNS5_IJSC_SB_EEElEEEEENSK_INS5_IJNS5_IJNS5_IJNSA_ILi8EEESB_NSA_ILi4EEEEEEiEEENS5_IJNS5_IJNSA_ILi16EEESB_SB_EEEiEEEiEEENS5_IJNS5_IJNS5_IJSH_SU_NSA_ILi1024EEEEEENSA_ILi4096EEEEEENS5_IJNS5_IJSC_NSA_ILi512EEENSA_ILi32EEEEEElEEElEEEEEEEESJ_NS5_IJlSC_lEEENS4_8TiledMMAINS4_8MMA_AtomIJNS4_4SM904GMMA6SPARSE26GMMA_64x64x32_F32F16F16_SSILNS1D_5MajorE0ELS1G_0ELNS1D_7ScaleInE1ELS1H_1ELNS1D_9SparseSelE0EEEEEENSK_ISD_NS5_IJSC_NSA_ILi0EEES1L_EEEEENS5_IJNS4_10UnderscoreES1O_S1O_EEEEENS4_13SM90_TMA_LOADENS4_14ComposedLayoutINS4_7SwizzleILi2ELi4ELi3EEENS4_25smem_sparse_ptr_flag_bitsILi2ELi16EEENSK_INS5_IJNS5_IJSC_SQ_EEENS5_IJSB_S13_EEEEEENS5_IJNS5_IJS1L_SH_EEESN_EEEEEEEvNS4_8identityENS4_23SM90_TMA_LOAD_MULTICASTENS1S_INS1T_ILi3ELi4ELi3EEENS4_18smem_ptr_flag_bitsILi16EEENSK_INS5_IJSQ_SH_EEENS5_IJSH_SC_EEEEEEEvS24_EENS_8epilogue10collective6detail29Sm90TmaWarpSpecializedAdapterINS2F_15DefaultEpilogueIfNS5_IJSC_llEEES2J_NS2E_6thread17LinearCombinationIfLi1EffLNS2K_9ScaleType4KindE0ELNS_15FloatRoundStyleE2EfEENS1_15EpilogueDefaultEEEEEvvEEEEvNT_6ParamsE --------------------------
	.section	.text._ZN7cutlass13device_kernelINS_4gemm6kernel13GemmUniversalIN4cute5tupleIJiiiiEEENS1_10collective13CollectiveMmaINS1_40MainloopSm90TmaGmmaWarpSpecializedSparseILi13ENS5_IJNS4_1CILi2EEENSA_ILi1EEESC_EEENS1_35KernelTmaWarpSpecializedCooperativeEEENS5_IJNSA_ILi128EEENSA_ILi64EEESH_EEENS_6half_tENS5_IJNS4_6LayoutINS5_IJiNS5_IJSB_iEEEiEEENS5_IJlNS5_IJSC_SB_EEElEEEEENSK_INS5_IJNS5_IJNS5_IJNSA_ILi8EEESB_NSA_ILi4EEEEEEiEEENS5_IJNS5_IJNSA_ILi16EEESB_SB_EEEiEEEiEEENS5_IJNS5_IJNS5_IJSH_SU_NSA_ILi1024EEEEEENSA_ILi4096EEEEEENS5_IJNS5_IJSC_NSA_ILi512EEENSA_ILi32EEEEEElEEElEEEEEEEESJ_NS5_IJlSC_lEEENS4_8TiledMMAINS4_8MMA_AtomIJNS4_4SM904GMMA6SPARSE26GMMA_64x64x32_F32F16F16_SSILNS1D_5MajorE0ELS1G_0ELNS1D_7ScaleInE1ELS1H_1ELNS1D_9SparseSelE0EEEEEENSK_ISD_NS5_IJSC_NSA_ILi0EEES1L_EEEEENS5_IJNS4_10UnderscoreES1O_S1O_EEEEENS4_13SM90_TMA_LOADENS4_14ComposedLayoutINS4_7SwizzleILi2ELi4ELi3EEENS4_25smem_sparse_ptr_flag_bitsILi2ELi16EEENSK_INS5_IJNS5_IJSC_SQ_EEENS5_IJSB_S13_EEEEEENS5_IJNS5_IJS1L_SH_EEESN_EEEEEEEvNS4_8identityENS4_23SM90_TMA_LOAD_MULTICASTENS1S_INS1T_ILi3ELi4ELi3EEENS4_18smem_ptr_flag_bitsILi16EEENSK_INS5_IJSQ_SH_EEENS5_IJSH_SC_EEEEEEEvS24_EENS_8epilogue10collective6detail29Sm90TmaWarpSpecializedAdapterINS2F_15DefaultEpilogueIfNS5_IJSC_llEEES2J_NS2E_6thread17LinearCombinationIfLi1EffLNS2K_9ScaleType4KindE0ELNS_15FloatRoundStyleE2EfEENS1_15EpilogueDefaultEEEEEvvEEEEvNT_6ParamsE,"ax",@progbits
	.align	128
.text._ZN7cutlass13device_kernelINS_4gemm6kernel13GemmUniversalIN4cute5tupleIJiiiiEEENS1_10collective13CollectiveMmaINS1_40MainloopSm90TmaGmmaWarpSpecializedSparseILi13ENS5_IJNS4_1CILi2EEENSA_ILi1EEESC_EEENS1_35KernelTmaWarpSpecializedCooperativeEEENS5_IJNSA_ILi128EEENSA_ILi64EEESH_EEENS_6half_tENS5_IJNS4_6LayoutINS5_IJiNS5_IJSB_iEEEiEEENS5_IJlNS5_IJSC_SB_EEElEEEEENSK_INS5_IJNS5_IJNS5_IJNSA_ILi8EEESB_NSA_ILi4EEEEEEiEEENS5_IJNS5_IJNSA_ILi16EEESB_SB_EEEiEEEiEEENS5_IJNS5_IJNS5_IJSH_SU_NSA_ILi1024EEEEEENSA_ILi4096EEEEEENS5_IJNS5_IJSC_NSA_ILi512EEENSA_ILi32EEEEEElEEElEEEEEEEESJ_NS5_IJlSC_lEEENS4_8TiledMMAINS4_8MMA_AtomIJNS4_4SM904GMMA6SPARSE26GMMA_64x64x32_F32F16F16_SSILNS1D_5MajorE0ELS1G_0ELNS1D_7ScaleInE1ELS1H_1ELNS1D_9SparseSelE0EEEEEENSK_ISD_NS5_IJSC_NSA_ILi0EEES1L_EEEEENS5_IJNS4_10UnderscoreES1O_S1O_EEEEENS4_13SM90_TMA_LOADENS4_14ComposedLayoutINS4_7SwizzleILi2ELi4ELi3EEENS4_25smem_sparse_ptr_flag_bitsILi2ELi16EEENSK_INS5_IJNS5_IJSC_SQ_EEENS5_IJSB_S13_EEEEEENS5_IJNS5_IJS1L_SH_EEESN_EEEEEEEvNS4_8identityENS4_23SM90_TMA_LOAD_MULTICASTENS1S_INS1T_ILi3ELi4ELi3EEENS4_18smem_ptr_flag_bitsILi16EEENSK_INS5_IJSQ_SH_EEENS5_IJSH_SC_EEEEEEEvS24_EENS_8epilogue10collective6detail29Sm90TmaWarpSpecializedAdapterINS2F_15DefaultEpilogueIfNS5_IJSC_llEEES2J_NS2E_6thread17LinearCombinationIfLi1EffLNS2K_9ScaleType4KindE0ELNS_15FloatRoundStyleE2EfEENS1_15EpilogueDefaultEEEEEvvEEEEvNT_6ParamsE:
        .type           _ZN7cutlass13device_kernelINS_4gemm6kernel13GemmUniversalIN4cute5tupleIJiiiiEEENS1_10collective13CollectiveMmaINS1_40MainloopSm90TmaGmmaWarpSpecializedSparseILi13ENS5_IJNS4_1CILi2EEENSA_ILi1EEESC_EEENS1_35KernelTmaWarpSpecializedCooperativeEEENS5_IJNSA_ILi128EEENSA_ILi64EEESH_EEENS_6half_tENS5_IJNS4_6LayoutINS5_IJiNS5_IJSB_iEEEiEEENS5_IJlNS5_IJSC_SB_EEElEEEEENSK_INS5_IJNS5_IJNS5_IJNSA_ILi8EEESB_NSA_ILi4EEEEEEiEEENS5_IJNS5_IJNSA_ILi16EEESB_SB_EEEiEEEiEEENS5_IJNS5_IJNS5_IJSH_SU_NSA_ILi1024EEEEEENSA_ILi4096EEEEEENS5_IJNS5_IJSC_NSA_ILi512EEENSA_ILi32EEEEEElEEElEEEEEEEESJ_NS5_IJlSC_lEEENS4_8TiledMMAINS4_8MMA_AtomIJNS4_4SM904GMMA6SPARSE26GMMA_64x64x32_F32F16F16_SSILNS1D_5MajorE0ELS1G_0ELNS1D_7ScaleInE1ELS1H_1ELNS1D_9SparseSelE0EEEEEENSK_ISD_NS5_IJSC_NSA_ILi0EEES1L_EEEEENS5_IJNS4_10UnderscoreES1O_S1O_EEEEENS4_13SM90_TMA_LOADENS4_14ComposedLayoutINS4_7SwizzleILi2ELi4ELi3EEENS4_25smem_sparse_ptr_flag_bitsILi2ELi16EEENSK_INS5_IJNS5_IJSC_SQ_EEENS5_IJSB_S13_EEEEEENS5_IJNS5_IJS1L_SH_EEESN_EEEEEEEvNS4_8identityENS4_23SM90_TMA_LOAD_MULTICASTENS1S_INS1T_ILi3ELi4ELi3EEENS4_18smem_ptr_flag_bitsILi16EEENSK_INS5_IJSQ_SH_EEENS5_IJSH_SC_EEEEEEEvS24_EENS_8epilogue10collective6detail29Sm90TmaWarpSpecializedAdapterINS2F_15DefaultEpilogueIfNS5_IJSC_llEEES2J_NS2E_6thread17LinearCombinationIfLi1EffLNS2K_9ScaleType4KindE0ELNS_15FloatRoundStyleE2EfEENS1_15EpilogueDefaultEEEEEvvEEEEvNT_6ParamsE,@function
        .size           _ZN7cutlass13device_kernelINS_4gemm6kernel13GemmUniversalIN4cute5tupleIJiiiiEEENS1_10collective13CollectiveMmaINS1_40MainloopSm90TmaGmmaWarpSpecializedSparseILi13ENS5_IJNS4_1CILi2EEENSA_ILi1EEESC_EEENS1_35KernelTmaWarpSpecializedCooperativeEEENS5_IJNSA_ILi128EEENSA_ILi64EEESH_EEENS_6half_tENS5_IJNS4_6LayoutINS5_IJiNS5_IJSB_iEEEiEEENS5_IJlNS5_IJSC_SB_EEElEEEEENSK_INS5_IJNS5_IJNS5_IJNSA_ILi8EEESB_NSA_ILi4EEEEEEiEEENS5_IJNS5_IJNSA_ILi16EEESB_SB_EEEiEEEiEEENS5_IJNS5_IJNS5_IJSH_SU_NSA_ILi1024EEEEEENSA_ILi4096EEEEEENS5_IJNS5_IJSC_NSA_ILi512EEENSA_ILi32EEEEEElEEElEEEEEEEESJ_NS5_IJlSC_lEEENS4_8TiledMMAINS4_8MMA_AtomIJNS4_4SM904GMMA6SPARSE26GMMA_64x64x32_F32F16F16_SSILNS1D_5MajorE0ELS1G_0ELNS1D_7ScaleInE1ELS1H_1ELNS1D_9SparseSelE0EEEEEENSK_ISD_NS5_IJSC_NSA_ILi0EEES1L_EEEEENS5_IJNS4_10UnderscoreES1O_S1O_EEEEENS4_13SM90_TMA_LOADENS4_14ComposedLayoutINS4_7SwizzleILi2ELi4ELi3EEENS4_25smem_sparse_ptr_flag_bitsILi2ELi16EEENSK_INS5_IJNS5_IJSC_SQ_EEENS5_IJSB_S13_EEEEEENS5_IJNS5_IJS1L_SH_EEESN_EEEEEEEvNS4_8identityENS4_23SM90_TMA_LOAD_MULTICASTENS1S_INS1T_ILi3ELi4ELi3EEENS4_18smem_ptr_flag_bitsILi16EEENSK_INS5_IJSQ_SH_EEENS5_IJSH_SC_EEEEEEEvS24_EENS_8epilogue10collective6detail29Sm90TmaWarpSpecializedAdapterINS2F_15DefaultEpilogueIfNS5_IJSC_llEEES2J_NS2E_6thread17LinearCombinationIfLi1EffLNS2K_9ScaleType4KindE0ELNS_15FloatRoundStyleE2EfEENS1_15EpilogueDefaultEEEEEvvEEEEvNT_6ParamsE,(.L_x_143 - _ZN7cutlass13device_kernelINS_4gemm6kernel13GemmUniversalIN4cute5tupleIJiiiiEEENS1_10collective13CollectiveMmaINS1_40MainloopSm90TmaGmmaWarpSpecializedSparseILi13ENS5_IJNS4_1CILi2EEENSA_ILi1EEESC_EEENS1_35KernelTmaWarpSpecializedCooperativeEEENS5_IJNSA_ILi128EEENSA_ILi64EEESH_EEENS_6half_tENS5_IJNS4_6LayoutINS5_IJiNS5_IJSB_iEEEiEEENS5_IJlNS5_IJSC_SB_EEElEEEEENSK_INS5_IJNS5_IJNS5_IJNSA_ILi8EEESB_NSA_ILi4EEEEEEiEEENS5_IJNS5_IJNSA_ILi16EEESB_SB_EEEiEEEiEEENS5_IJNS5_IJNS5_IJSH_SU_NSA_ILi1024EEEEEENSA_ILi4096EEEEEENS5_IJNS5_IJSC_NSA_ILi512EEENSA_ILi32EEEEEElEEElEEEEEEEESJ_NS5_IJlSC_lEEENS4_8TiledMMAINS4_8MMA_AtomIJNS4_4SM904GMMA6SPARSE26GMMA_64x64x32_F32F16F16_SSILNS1D_5MajorE0ELS1G_0ELNS1D_7ScaleInE1ELS1H_1ELNS1D_9SparseSelE0EEEEEENSK_ISD_NS5_IJSC_NSA_ILi0EEES1L_EEEEENS5_IJNS4_10UnderscoreES1O_S1O_EEEEENS4_13SM90_TMA_LOADENS4_14ComposedLayoutINS4_7SwizzleILi2ELi4ELi3EEENS4_25smem_sparse_ptr_flag_bitsILi2ELi16EEENSK_INS5_IJNS5_IJSC_SQ_EEENS5_IJSB_S13_EEEEEENS5_IJNS5_IJS1L_SH_EEESN_EEEEEEEvNS4_8identityENS4_23SM90_TMA_LOAD_MULTICASTENS1S_INS1T_ILi3ELi4ELi3EEENS4_18smem_ptr_flag_bitsILi16EEENSK_INS5_IJSQ_SH_EEENS5_IJSH_SC_EEEEEEEvS24_EENS_8epilogue10collective6detail29Sm90TmaWarpSpecializedAdapterINS2F_15DefaultEpilogueIfNS5_IJSC_llEEES2J_NS2E_6thread17LinearCombinationIfLi1EffLNS2K_9ScaleType4KindE0ELNS_15FloatRoundStyleE2EfEENS1_15EpilogueDefaultEEEEEvvEEEEvNT_6ParamsE)
        .other          _ZN7cutlass13device_kernelINS_4gemm6kernel13GemmUniversalIN4cute5tupleIJiiiiEEENS1_10collective13CollectiveMmaINS1_40MainloopSm90TmaGmmaWarpSpecializedSparseILi13ENS5_IJNS4_1CILi2EEENSA_ILi1EEESC_EEENS1_35KernelTmaWarpSpecializedCooperativeEEENS5_IJNSA_ILi128EEENSA_ILi64EEESH_EEENS_6half_tENS5_IJNS4_6LayoutINS5_IJiNS5_IJSB_iEEEiEEENS5_IJlNS5_IJSC_SB_EEElEEEEENSK_INS5_IJNS5_IJNS5_IJNSA_ILi8EEESB_NSA_ILi4EEEEEEiEEENS5_IJNS5_IJNSA_ILi16EEESB_SB_EEEiEEEiEEENS5_IJNS5_IJNS5_IJSH_SU_NSA_ILi1024EEEEEENSA_ILi4096EEEEEENS5_IJNS5_IJSC_NSA_ILi512EEENSA_ILi32EEEEEElEEElEEEEEEEESJ_NS5_IJlSC_lEEENS4_8TiledMMAINS4_8MMA_AtomIJNS4_4SM904GMMA6SPARSE26GMMA_64x64x32_F32F16F16_SSILNS1D_5MajorE0ELS1G_0ELNS1D_7ScaleInE1ELS1H_1ELNS1D_9SparseSelE0EEEEEENSK_ISD_NS5_IJSC_NSA_ILi0EEES1L_EEEEENS5_IJNS4_10UnderscoreES1O_S1O_EEEEENS4_13SM90_TMA_LOADENS4_14ComposedLayoutINS4_7SwizzleILi2ELi4ELi3EEENS4_25smem_sparse_ptr_flag_bitsILi2ELi16EEENSK_INS5_IJNS5_IJSC_SQ_EEENS5_IJSB_S13_EEEEEENS5_IJNS5_IJS1L_SH_EEESN_EEEEEEEvNS4_8identityENS4_23SM90_TMA_LOAD_MULTICASTENS1S_INS1T_ILi3ELi4ELi3EEENS4_18smem_ptr_flag_bitsILi16EEENSK_INS5_IJSQ_SH_EEENS5_IJSH_SC_EEEEEEEvS24_EENS_8epilogue10collective6detail29Sm90TmaWarpSpecializedAdapterINS2F_15DefaultEpilogueIfNS5_IJSC_llEEES2J_NS2E_6thread17LinearCombinationIfLi1EffLNS2K_9ScaleType4KindE0ELNS_15FloatRoundStyleE2EfEENS1_15EpilogueDefaultEEEEEvvEEEEvNT_6ParamsE,@"STO_CUDA_ENTRY STV_DEFAULT"
_ZN7cutlass13device_kernelINS_4gemm6kernel13GemmUniversalIN4cute5tupleIJiiiiEEENS1_10collective13CollectiveMmaINS1_40MainloopSm90TmaGmmaWarpSpecializedSparseILi13ENS5_IJNS4_1CILi2EEENSA_ILi1EEESC_EEENS1_35KernelTmaWarpSpecializedCooperativeEEENS5_IJNSA_ILi128EEENSA_ILi64EEESH_EEENS_6half_tENS5_IJNS4_6LayoutINS5_IJiNS5_IJSB_iEEEiEEENS5_IJlNS5_IJSC_SB_EEElEEEEENSK_INS5_IJNS5_IJNS5_IJNSA_ILi8EEESB_NSA_ILi4EEEEEEiEEENS5_IJNS5_IJNSA_ILi16EEESB_SB_EEEiEEEiEEENS5_IJNS5_IJNS5_IJSH_SU_NSA_ILi1024EEEEEENSA_ILi4096EEEEEENS5_IJNS5_IJSC_NSA_ILi512EEENSA_ILi32EEEEEElEEElEEEEEEEESJ_NS5_IJlSC_lEEENS4_8TiledMMAINS4_8MMA_AtomIJNS4_4SM904GMMA6SPARSE26GMMA_64x64x32_F32F16F16_SSILNS1D_5MajorE0ELS1G_0ELNS1D_7ScaleInE1ELS1H_1ELNS1D_9SparseSelE0EEEEEENSK_ISD_NS5_IJSC_NSA_ILi0EEES1L_EEEEENS5_IJNS4_10UnderscoreES1O_S1O_EEEEENS4_13SM90_TMA_LOADENS4_14ComposedLayoutINS4_7SwizzleILi2ELi4ELi3EEENS4_25smem_sparse_ptr_flag_bitsILi2ELi16EEENSK_INS5_IJNS5_IJSC_SQ_EEENS5_IJSB_S13_EEEEEENS5_IJNS5_IJS1L_SH_EEESN_EEEEEEEvNS4_8identityENS4_23SM90_TMA_LOAD_MULTICASTENS1S_INS1T_ILi3ELi4ELi3EEENS4_18smem_ptr_flag_bitsILi16EEENSK_INS5_IJSQ_SH_EEENS5_IJSH_SC_EEEEEEEvS24_EENS_8epilogue10collective6detail29Sm90TmaWarpSpecializedAdapterINS2F_15DefaultEpilogueIfNS5_IJSC_llEEES2J_NS2E_6thread17LinearCombinationIfLi1EffLNS2K_9ScaleType4KindE0ELNS_15FloatRoundStyleE2EfEENS1_15EpilogueDefaultEEEEEvvEEEEvNT_6ParamsE:
[----:B------:R-:W-:Y:S01]  /*0000*/  LDC R1, c[0x0][0x28] ;  /* 0x00000a00ff017b82 */ /* 0x000fe20000000800 */
[----:B------:R-:W0:Y:S01]  /*0010*/  S2R R0, SR_TID.X ;  /* 0x0000000000007919 */ /* 0x000e220000002100 */
[----:B------:R-:W-:Y:S01]  /*0020*/  ELECT P0, URZ, PT ;  /* 0x00000000003f782f */ /* 0x000fe20003800000 */
[----:B------:R-:W-:Y:S01]  /*0030*/  BSSY B0, `(.L_x_0) ;  /* 0x0000012000007945 */ /* 0x000fe20003800000 */
[--C-:B0-----:R-:W-:Y:S02]  /*0040*/  SHF.R.U32.HI R2, RZ, 0x5, R0.reuse ;  /* 0x00000005ff027819 */ /* 0x101fe40000011600 */
[----:B------:R-:W-:-:S03]  /*0050*/  SHF.R.U32.HI R8, RZ, 0x7, R0 ;  /* 0x00000007ff087819 */ /* 0x000fc60000011600 */
[----:B------:R-:W0:Y:S04]  /*0060*/  SHFL.IDX PT, R9, R2, RZ, 0x1f ;  /* 0x00001fff02097589 */ /* 0x000e2800000e0000 */
[----:B------:R1:W2:Y:S01]  /*0070*/  SHFL.IDX PT, R3, R8, RZ, 0x1f ;  /* 0x00001fff08037589 */ /* 0x0002a200000e0000 */
[----:B0-----:R-:W-:-:S13]  /*0080*/  ISETP.NE.OR P0, PT, R9, RZ, !P0 ;  /* 0x000000ff0900720c */ /* 0x001fda0004705670 */
[----:B-12---:R-:W-:Y:S05]  /*0090*/  @P0 BRA `(.L_x_1) ;  /* 0x00000000002c0947 */ /* 0x006fea0003800000 */
[----:B------:R-:W-:Y:S02]  /*00a0*/  ULDC.64 UR4, c[0x0][0x198] ;  /* 0x0000660000047ab9 */ /* 0x000fe40000000a00 */
[----:B------:R-:W-:Y:S02]  /*00b0*/  UIADD3 UR6, UP0, UR4, 0xf0, URZ ;  /* 0x000000f004067890 */ /* 0x000fe4000ff1e03f */
[----:B------:R-:W-:Y:S02]  /*00c0*/  UIADD3 UR8, UP1, UR4, 0x1f0, URZ ;  /* 0x000001f004087890 */ /* 0x000fe4000ff3e03f */
[----:B------:R-:W-:Y:S02]  /*00d0*/  UIADD3 UR4, UP2, UR4, 0x2f0, URZ ;  /* 0x000002f004047890 */ /* 0x000fe4000ff5e03f */
[----:B------:R-:W-:Y:S02]  /*00e0*/  UIADD3.X UR7, URZ, UR5, URZ, UP0, !UPT ;  /* 0x000000053f077290 */ /* 0x000fe400087fe43f */
[----:B------:R-:W-:-:S02]  /*00f0*/  UIADD3.X UR9, URZ, UR5, URZ, UP1, !UPT ;  /* 0x000000053f097290 */ /* 0x000fc40008ffe43f */
[----:B------:R-:W-:-:S05]  /*0100*/  UIADD3.X UR5, URZ, UR5, URZ, UP2, !UPT ;  /* 0x000000053f057290 */ /* 0x000fca00097fe43f */
[----:B------:R0:W-:Y:S02]  /*0110*/  UTMACCTL.PF [UR6] ;  /* 0x00000000060079b9 */ /* 0x0001e40008040000 */
[----:B------:R0:W-:Y:S02]  /*0120*/  UTMACCTL.PF [UR8] ;  /* 0x00000000080079b9 */ /* 0x0001e40008040000 */
[----:B------:R0:W-:Y:S02]  /*0130*/  UTMACCTL.PF [UR4] ;  /* 0x00000000040079b9 */ /* 0x0001e40008040000 */
[----:B0-----:R-:W-:Y:S01]  /*0140*/  NOP ;  /* 0x0000000000007918 */ /* 0x001fe20000000000 */
.L_x_1:
[----:B------:R-:W-:Y:S05]  /*0150*/  BSYNC B0 ;  /* 0x0000000000007941 */ /* 0x000fea0003800000 */
.L_x_0:
[----:B------:R-:W0:Y:S02]  /*0160*/  SHFL.IDX PT, R4, R2, RZ, 0x1f ;  /* 0x00001fff02047589 */ /* 0x000e2400000e0000 */
[----:B0-----:R-:W-:-:S13]  /*0170*/  ISETP.NE.AND P0, PT, R4, RZ, PT ;  /* 0x000000ff0400720c */ /* 0x001fda0003f05270 */
[----:B------:R-:W-:Y:S05]  /*0180*/  @P0 BRA `(.L_x_2) ;  /* 0x0000000000ac0947 */ /* 0x000fea0003800000 */
[----:B------:R-:W-:Y:S01]  /*0190*/  ELECT P0, URZ, PT ;  /* 0x00000000003f782f */ /* 0x000fe20003800000 */
[----:B------:R-:W-:-:S12]  /*01a0*/  BSSY B0, `(.L_x_2) ;  /* 0x0000029000007945 */ /* 0x000fd80003800000 */
[----:B------:R-:W-:Y:S05]  /*01b0*/  @!P0 BRA `(.L_x_3) ;  /* 0x00000000009c8947 */ /* 0x000fea0003800000 */
[----:B------:R-:W0:Y:S01]  /*01c0*/  S2UR UR8, SR_CgaCtaId ;  /* 0x00000000000879c3 */ /* 0x000e220000008800 */
[----:B------:R-:W-:Y:S01]  /*01d0*/  UMOV UR4, 0x400 ;  /* 0x0000040000047882 */ /* 0x000fe20000000000 */
[----:B------:R-:W-:Y:S01]  /*01e0*/  UMOV UR5, 0x1 ;  /* 0x0000000100057882 */ /* 0x000fe20000000000 */
[----:B------:R-:W-:Y:S02]  /*01f0*/  UMOV UR6, 0x4 ;  /* 0x0000000400067882 */ /* 0x000fe40000000000 */
[----:B------:R-:W-:-:S04]  /*0200*/  UIADD3 UR6, -UR6, 0x100000, URZ ;  /* 0x0010000006067890 */ /* 0x000fc8000fffe13f */
[----:B------:R-:W-:Y:S02]  /*0210*/  USHF.L.U32 UR7, UR6, 0xb, URZ ;  /* 0x0000000b06077899 */ /* 0x000fe4000800063f */
[----:B------:R-:W-:Y:S02]  /*0220*/  USHF.L.U32 UR6, UR6, 0x1, URZ ;  /* 0x0000000106067899 */ /* 0x000fe4000800063f */
[----:B0-----:R-:W-:Y:S02]  /*0230*/  ULEA UR8, UR8, UR4, 0x18 ;  /* 0x0000000408087291 */ /* 0x001fe4000f8ec03f */
[----:B------:R-:W-:-:S04]  /*0240*/  UIADD3 UR4, -UR5, 0x100000, URZ ;  /* 0x0010000005047890 */ /* 0x000fc8000fffe13f */
[----:B------:R-:W-:Y:S02]  /*0250*/  USHF.L.U32 UR5, UR4, 0xb, URZ ;  /* 0x0000000b04057899 */ /* 0x000fe4000800063f */
[----:B------:R-:W-:Y:S01]  /*0260*/  USHF.L.U32 UR4, UR4, 0x1, URZ ;  /* 0x0000000104047899 */ /* 0x000fe2000800063f */
[----:B------:R-:W0:Y:S11]  /*0270*/  FENCE.VIEW.ASYNC.S ;  /* 0x00000000000073c6 */ /* 0x000e360000000000 */
[----:B0-----:R0:W1:Y:S01]  /*0280*/  SYNCS.EXCH.64 URZ, [UR8], UR4 ;  /* 0x00000004083f75b2 */ /* 0x0010620008000100 */
[----:B------:R0:W2:Y:S01]  /*0290*/  SYNCS.EXCH.64 URZ, [UR8+0x68], UR6 ;  /* 0x00006806083f75b2 */ /* 0x0000a20008000100 */
[----:B------:R0:W3:Y:S01]  /*02a0*/  SYNCS.EXCH.64 URZ, [UR8+0x8], UR4 ;  /* 0x00000804083f75b2 */ /* 0x0000e20008000100 */
[----:B------:R0:W4:Y:S01]  /*02b0*/  SYNCS.EXCH.64 URZ, [UR8+0x70], UR6 ;  /* 0x00007006083f75b2 */ /* 0x0001220008000100 */
[----:B------:R0:W0:Y:S01]  /*02c0*/  SYNCS.EXCH.64 URZ, [UR8+0x10], UR4 ;  /* 0x00001004083f75b2 */ /* 0x0000220008000100 */
        /* <DEDUP_REMOVED lines=21> */
[----:B-123--:R-:W-:Y:S01]  /*0420*/  NOP ;  /* 0x0000000000007918 */ /* 0x00efe20000000000 */
.L_x_3:
[----:B0-----:R-:W-:Y:S05]  /*0430*/  BSYNC B0 ;  /* 0x0000000000007941 */ /* 0x001fea0003800000 */
.L_x_2:
[----:B------:R-:W0:Y:S01]  /*0440*/  S2UR UR8, SR_CTAID.X ;  /* 0x00000000000879c3 */ /* 0x000e220000002500 */
[----:B------:R-:W-:Y:S01]  /*0450*/  SHF.R.S32.HI R5, RZ, 0x1f, R0 ;  /* 0x0000001fff057819 */ /* 0x000fe20000011400 */
[----:B------:R-:W1:Y:S01]  /*0460*/  SHFL.IDX PT, R2, R2, RZ, 0x1f ;  /* 0x00001fff02027589 */ /* 0x000e6200000e0000 */
[----:B------:R-:W-:Y:S02]  /*0470*/  ELECT P0, URZ, PT ;  /* 0x00000000003f782f */ /* 0x000fe40003800000 */
[----:B------:R-:W-:Y:S01]  /*0480*/  SHF.R.S32.HI R13, RZ, 0x1f, R4 ;  /* 0x0000001fff0d7819 */ /* 0x000fe20000011404 */
[----:B------:R-:W-:Y:S01]  /*0490*/  ULDC UR4, c[0x0][0x150] ;  /* 0x0000540000047ab9 */ /* 0x000fe20000000800 */
[----:B------:R-:W-:Y:S01]  /*04a0*/  LEA.HI R5, R5, R0, RZ, 0x7 ;  /* 0x0000000005057211 */ /* 0x000fe200078f38ff */
[----:B------:R-:W2:Y:S01]  /*04b0*/  S2R R10, SR_CTAID.Y ;  /* 0x00000000000a7919 */ /* 0x000ea20000002600 */
[----:B------:R-:W3:Y:S01]  /*04c0*/  LDC R14, c[0x0][0x144] ;  /* 0x00005100ff0e7b82 */ /* 0x000ee20000000800 */
[----:B------:R-:W-:Y:S01]  /*04d0*/  LEA.HI R13, R13, R4, RZ, 0x2 ;  /* 0x000000040d0d7211 */ /* 0x000fe200078f10ff */
[----:B------:R-:W-:Y:S01]  /*04e0*/  VIADD R18, R3, 0xffffffff ;  /* 0xffffffff03127836 */ /* 0x000fe20000000000 */
[----:B------:R-:W-:Y:S01]  /*04f0*/  LOP3.LUT R5, R5, 0xffffff80, RZ, 0xc0, !PT ;  /* 0xffffff8005057812 */ /* 0x000fe200078ec0ff */
[----:B------:R-:W-:Y:S01]  /*0500*/  NOP ;  /* 0x0000000000007918 */ /* 0x000fe20000000000 */
[----:B------:R-:W-:Y:S01]  /*0510*/  LOP3.LUT R13, R13, 0x3ffffffc, RZ, 0xc0, !PT ;  /* 0x3ffffffc0d0d7812 */ /* 0x000fe200078ec0ff */
[----:B------:R-:W-:Y:S01]  /*0520*/  NOP ;  /* 0x0000000000007918 */ /* 0x000fe20000000000 */
[----:B------:R-:W-:Y:S01]  /*0530*/  ISETP.GE.U32.AND P5, PT, R18, 0x2, PT ;  /* 0x000000021200780c */ /* 0x000fe20003fa6070 */
[----:B------:R-:W-:Y:S01]  /*0540*/  IMAD.IADD R5, R0, 0x1, -R5 ;  /* 0x0000000100057824 */ /* 0x000fe200078e0a05 */
[----:B------:R-:W5:Y:S01]  /*0550*/  LDC R16, c[0x0][0x140] ;  /* 0x00005000ff107b82 */ /* 0x000f620000000800 */
[----:B------:R-:W-:Y:S01]  /*0560*/  IMAD.IADD R4, R4, 0x1, -R13 ;  /* 0x0000000104047824 */ /* 0x000fe200078e0a0d */
[----:B------:R-:W-:-:S02]  /*0570*/  ISETP.NE.AND P2, PT, R3, RZ, PT ;  /* 0x000000ff0300720c */ /* 0x000fc40003f45270 */
[----:B------:R-:W-:Y:S02]  /*0580*/  SHF.R.S32.HI R6, RZ, 0x1f, R5 ;  /* 0x0000001fff067819 */ /* 0x000fe40000011405 */
[----:B------:R-:W-:Y:S02]  /*0590*/  LOP3.LUT P6, RZ, R5, 0x7, RZ, 0xc0, !PT ;  /* 0x0000000705ff7812 */ /* 0x000fe400078cc0ff */
[----:B0-----:R-:W-:Y:S02]  /*05a0*/  I2FP.F32.U32 R7, UR8 ;  /* 0x0000000800077c45 */ /* 0x001fe40008201000 */
[----:B------:R-:W-:Y:S02]  /*05b0*/  LEA.HI R6, R6, R5, RZ, 0x3 ;  /* 0x0000000506067211 */ /* 0x000fe400078f18ff */
[----:B-1----:R-:W-:Y:S01]  /*05c0*/  ISETP.NE.OR P0, PT, R2, RZ, !P0 ;  /* 0x000000ff0200720c */ /* 0x002fe20004705670 */
[----:B------:R-:W-:Y:S01]  /*05d0*/  FMUL R12, R7, UR4 ;  /* 0x00000004070c7c20 */ /* 0x000fe20008400000 */
[--C-:B------:R-:W-:Y:S01]  /*05e0*/  SHF.R.S32.HI R2, RZ, 0x3, R6.reuse ;  /* 0x00000003ff027819 */ /* 0x100fe20000011406 */
[----:B------:R-:W-:Y:S01]  /*05f0*/  ULDC UR4, c[0x0][0x154] ;  /* 0x0000550000047ab9 */ /* 0x000fe20000000800 */
[----:B------:R-:W-:-:S03]  /*0600*/  SHF.R.S32.HI R7, RZ, 0x1f, R6 ;  /* 0x0000001fff077819 */ /* 0x000fc60000011406 */
[----:B------:R-:W0:Y:S01]  /*0610*/  F2I.U32.TRUNC.NTZ R12, R12 ;  /* 0x0000000c000c7305 */ /* 0x000e22000020f000 */
[----:B------:R-:W-:Y:S02]  /*0620*/  LEA.HI R7, R7, R2, RZ, 0x2 ;  /* 0x0000000207077211 */ /* 0x000fe400078f10ff */
[----:B--2---:R-:W-:Y:S02]  /*0630*/  I2FP.F32.U32 R6, R10 ;  /* 0x0000000a00067245 */ /* 0x004fe40000201000 */
[----:B------:R-:W-:Y:S01]  /*0640*/  LOP3.LUT R7, R7, 0xfffffffc, RZ, 0xc0, !PT ;  /* 0xfffffffc07077812 */ /* 0x000fe200078ec0ff */
[----:B------:R-:W-:Y:S01]  /*0650*/  VOTEU.ALL UP0, P0 ;  /* 0x00000000003f7886 */ /* 0x000fe20000000000 */
[----:B-----5:R-:W-:Y:S01]  /*0660*/  ISETP.EQ.U32.AND P1, PT, R16, 0x1, PT ;  /* 0x000000011000780c */ /* 0x020fe20003f22070 */
[----:B------:R-:W-:Y:S01]  /*0670*/  FMUL R6, R6, UR4 ;  /* 0x0000000406067c20 */ /* 0x000fe20008400000 */
[----:B------:R-:W-:Y:S01]  /*0680*/  UMOV UR4, 0x20 ;  /* 0x0000002000047882 */ /* 0x000fe20000000000 */
[----:B------:R-:W-:Y:S01]  /*0690*/  IMAD.IADD R7, R2, 0x1, -R7 ;  /* 0x0000000102077824 */ /* 0x000fe200078e0a07 */
[----:B------:R-:W1:Y:S01]  /*06a0*/  @!UP0 S2UR UR7, SR_CgaCtaId ;  /* 0x00000000000789c3 */ /* 0x000e620000008800 */
[----:B------:R-:W-:Y:S01]  /*06b0*/  SHF.R.S32.HI R2, RZ, 0x1f, R9 ;  /* 0x0000001fff027819 */ /* 0x000fe20000011409 */
[----:B------:R-:W-:Y:S01]  /*06c0*/  @!UP0 UMOV UR6, 0x400 ;  /* 0x0000040000068882 */ /* 0x000fe20000000000 */
[----:B------:R-:W-:Y:S01]  /*06d0*/  IMAD R7, R4, 0x4, R7 ;  /* 0x0000000404077824 */ /* 0x000fe200078e0207 */
[----:B------:R-:W2:Y:S01]  /*06e0*/  F2I.U32.TRUNC.NTZ R6, R6 ;  /* 0x0000000600067305 */ /* 0x000ea2000020f000 */
[----:B0-----:R-:W-:Y:S01]  /*06f0*/  IMAD.MOV R13, RZ, RZ, -R12 ;  /* 0x000000ffff0d7224 */ /* 0x001fe200078e0a0c */
[----:B------:R-:W-:Y:S01]  /*0700*/  LEA.HI R2, R2, R9, RZ, 0x2 ;  /* 0x0000000902027211 */ /* 0x000fe200078f10ff */
[----:B------:R-:W-:-:S04]  /*0710*/  @!UP0 UIADD3 UR4, -UR4, 0x100000, URZ ;  /* 0x0010000004048890 */ /* 0x000fc8000fffe13f */
[----:B------:R-:W-:Y:S02]  /*0720*/  @!UP0 USHF.L.U32 UR5, UR4, 0xb, URZ ;  /* 0x0000000b04058899 */ /* 0x000fe4000800063f */
[----:B------:R-:W-:Y:S01]  /*0730*/  @!UP0 USHF.L.U32 UR4, UR4, 0x1, URZ ;  /* 0x0000000104048899 */ /* 0x000fe2000800063f */
[----:B------:R-:W-:Y:S01]  /*0740*/  LEA.HI R4, R7, R7, RZ, 0x1 ;  /* 0x0000000707047211 */ /* 0x000fe200078f08ff */
[----:B---3--:R-:W-:Y:S01]  /*0750*/  IMAD R12, R14, R13, UR8 ;  /* 0x000000080e0c7e24 */ /* 0x008fe2000f8e020d */
[----:B------:R-:W-:Y:S01]  /*0760*/  LOP3.LUT R2, R2, 0xfffffffc, RZ, 0xc0, !PT ;  /* 0xfffffffc02027812 */ /* 0x000fe200078ec0ff */
[----:B------:R-:W0:Y:S01]  /*0770*/  LDC R13, c[0x0][0x148] ;  /* 0x00005200ff0d7b82 */ /* 0x000e220000000800 */
[----:B------:R-:W-:Y:S01]  /*0780*/  LOP3.LUT R4, R4, 0xfffffffe, RZ, 0xc0, !PT ;  /* 0xfffffffe04047812 */ /* 0x000fe200078ec0ff */
[----:B------:R-:W-:Y:S02]  /*0790*/  VOTEU.ALL UP1, P0 ;  /* 0x00000000003f7886 */ /* 0x000fe40000020000 */
[----:B------:R-:W-:-:S02]  /*07a0*/  IMAD.IADD R9, R9, 0x1, -R2 ;  /* 0x0000000109097824 */ /* 0x000fc400078e0a02 */
[C---:B------:R-:W-:Y:S02]  /*07b0*/  IMAD.IADD R15, R7.reuse, 0x1, -R4 ;  /* 0x00000001070f7824 */ /* 0x040fe400078e0a04 */
[----:B------:R-:W-:Y:S01]  /*07c0*/  IMAD.SHL.U32 R4, R7, 0x4, RZ ;  /* 0x0000000407047824 */ /* 0x000fe200078e00ff */
[----:B------:R-:W-:Y:S01]  /*07d0*/  ISETP.NE.AND P4, PT, R9, 0x3, PT ;  /* 0x000000030900780c */ /* 0x000fe20003f85270 */
[----:B--2---:R-:W-:Y:S01]  /*07e0*/  IMAD.MOV R22, RZ, RZ, -R6 ;  /* 0x000000ffff167224 */ /* 0x004fe200078e0a06 */
[----:B------:R-:W-:Y:S01]  /*07f0*/  ISETP.NE.AND P3, PT, R15, R12, PT ;  /* 0x0000000c0f00720c */ /* 0x000fe20003f65270 */
[----:B------:R-:W-:Y:S01]  /*0800*/  IMAD.MOV.U32 R6, RZ, RZ, 0x1 ;  /* 0x00000001ff067424 */ /* 0x000fe200078e00ff */
[----:B------:R-:W-:Y:S01]  /*0810*/  LOP3.LUT R7, R7, 0xc, R4, 0x78, !PT ;  /* 0x0000000c07077812 */ /* 0x000fe200078e7804 */
[----:B-1----:R-:W-:Y:S01]  /*0820*/  @!UP0 ULEA UR6, UR7, UR6, 0x18 ;  /* 0x0000000607068291 */ /* 0x002fe2000f8ec03f */
[----:B------:R-:W-:Y:S01]  /*0830*/  VOTEU.ALL UP0, P0 ;  /* 0x00000000003f7886 */ /* 0x000fe20000000000 */
[----:B------:R-:W-:-:S04]  /*0840*/  ISETP.EQ.OR P0, PT, R9, RZ, !P4 ;  /* 0x000000ff0900720c */ /* 0x000fc80006702670 */
[----:B------:R-:W-:-:S04]  /*0850*/  ISETP.EQ.AND P0, PT, R3, RZ, P0 ;  /* 0x000000ff0300720c */ /* 0x000fc80000702270 */
[----:B------:R-:W-:Y:S01]  /*0860*/  @P3 LEA.HI R2, R7, R7, RZ, 0x1 ;  /* 0x0000000707023211 */ /* 0x000fe200078f08ff */
[----:B0-----:R-:W-:Y:S01]  /*0870*/  IMAD R15, R13, R22, R10 ;  /* 0x000000160d0f7224 */ /* 0x001fe200078e020a */
[----:B------:R-:W0:Y:S02]  /*0880*/  FENCE.VIEW.ASYNC.S ;  /* 0x00000000000073c6 */ /* 0x000e240000000000 */
[----:B0-----:R0:W1:Y:S01]  /*0890*/  @!UP0 SYNCS.EXCH.64 URZ, [UR6+0xe0], UR4 ;  /* 0x0000e004063f85b2 */ /* 0x0010620008000100 */
[----:B------:R-:W-:-:S04]  /*08a0*/  @P3 SHF.R.S32.HI R2, RZ, 0x1, R2 ;  /* 0x00000001ff023819 */ /* 0x000fc80000011402 */
[----:B------:R-:W-:Y:S02]  /*08b0*/  @P3 ISETP.NE.AND P4, PT, R2, R15, PT ;  /* 0x0000000f0200320c */ /* 0x000fe40003f85270 */
[----:B------:R-:W-:Y:S02]  /*08c0*/  SEL R2, RZ, 0x1, !P0 ;  /* 0x00000001ff027807 */ /* 0x000fe40004000000 */
[----:B------:R-:W-:Y:S02]  /*08d0*/  ISETP.LT.U32.AND P0, PT, R7, 0x2, !P6 ;  /* 0x000000020700780c */ /* 0x000fe40007701070 */
[----:B------:R-:W-:Y:S02]  /*08e0*/  SEL R2, R2, 0x2, P5 ;  /* 0x0000000202027807 */ /* 0x000fe40002800000 */
[----:B------:R-:W-:Y:S01]  /*08f0*/  SEL R3, RZ, 0x1, !P0 ;  /* 0x00000001ff037807 */ /* 0x000fe20004000000 */
[----:B------:R0:W2:Y:S01]  /*0900*/  @!UP1 SYNCS.EXCH.64 URZ, [UR6+0xe8], UR4 ;  /* 0x0000e804063f95b2 */ /* 0x0000a20008000100 */
[----:B------:R-:W-:Y:S01]  /*0910*/  @P3 SEL R6, RZ, 0x1, P4 ;  /* 0x00000001ff063807 */ /* 0x000fe20002000000 */
[----:B------:R-:W-:Y:S01]  /*0920*/  NOP ;  /* 0x0000000000007918 */ /* 0x000fe20000000000 */
[----:B------:R-:W-:Y:S05]  /*0930*/  @!P1 BRA `(.L_x_4) ;  /* 0x0000000000089947 */ /* 0x000fea0003800000 */
[----:B-12-4-:R-:W-:Y:S01]  /*0940*/  UCGABAR_ARV ;  /* 0x00000000000079c7 */ /* 0x016fe20008000000 */
[----:B------:R-:W-:Y:S05]  /*0950*/  BRA `(.L_x_5) ;  /* 0x0000000000047947 */ /* 0x000fea0003800000 */
.L_x_4:
[----:B-12-4-:R-:W-:Y:S01]  /*0960*/  NOP ;  /* 0x0000000000007918 */ /* 0x016fe20000000000 */
.L_x_5:
[----:B------:R-:W1:Y:S01]  /*0970*/  LDC R4, c[0x0][0x75c] ;  /* 0x0001d700ff047b82 */ /* 0x000e620000000800 */
[----:B------:R-:W-:Y:S01]  /*0980*/  IMAD.MOV.U32 R5, RZ, RZ, RZ ;  /* 0x000000ffff057224 */ /* 0x000fe200078e00ff */
[----:B-1----:R-:W-:Y:S01]  /*0990*/  ISETP.NE.AND P3, PT, R4, 0x1, PT ;  /* 0x000000010400780c */ /* 0x002fe20003f65270 */
[----:B------:R-:W-:-:S12]  /*09a0*/  IMAD.U32 R4, RZ, RZ, UR8 ;  /* 0x00000008ff047e24 */ /* 0x000fd8000f8e00ff */
[----:B------:R-:W1:Y:S01]  /*09b0*/  @P3 LDC R17, c[0x0][0x10] ;  /* 0x00000400ff113b82 */ /* 0x000e620000000800 */
[----:B------:R-:W-:Y:S02]  /*09c0*/  @P3 IMAD.MOV.U32 R11, RZ, RZ, RZ ;  /* 0x000000ffff0b3224 */ /* 0x000fe400078e00ff */
[----:B------:R-:W-:-:S05]  /*09d0*/  @P3 IMAD.MOV.U32 R19, RZ, RZ, RZ ;  /* 0x000000ffff133224 */ /* 0x000fca00078e00ff */
[----:B------:R-:W2:Y:S01]  /*09e0*/  @!P3 LDC R15, c[0x0][0xc] ;  /* 0x00000300ff0fbb82 */ /* 0x000ea20000000800 */
[----:B-1----:R-:W-:-:S04]  /*09f0*/  @P3 IMAD.WIDE.U32 R16, R17, UR8, R10 ;  /* 0x0000000811103c25 */ /* 0x002fc8000f8e000a */
[----:B--2---:R-:W-:-:S04]  /*0a00*/  @!P3 IMAD.WIDE.U32 R14, R10, R15, R4 ;  /* 0x0000000f0a0eb225 */ /* 0x004fc800078e0004 */
[----:B------:R-:W-:Y:S02]  /*0a10*/  @P3 IMAD.MOV.U32 R4, RZ, RZ, R16 ;  /* 0x000000ffff043224 */ /* 0x000fe400078e0010 */
[----:B------:R-:W-:Y:S02]  /*0a20*/  @P3 IMAD.IADD R5, R17, 0x1, R19 ;  /* 0x0000000111053824 */ /* 0x000fe400078e0213 */
[----:B------:R-:W-:Y:S02]  /*0a30*/  @!P3 IMAD.MOV.U32 R4, RZ, RZ, R14 ;  /* 0x000000ffff04b224 */ /* 0x000fe400078e000e */
[----:B------:R-:W-:Y:S01]  /*0a40*/  @!P3 IMAD.MOV.U32 R5, RZ, RZ, R15 ;  /* 0x000000ffff05b224 */ /* 0x000fe200078e000f */
[----:B------:R-:W-:Y:S06]  /*0a50*/  @!P1 BRA `(.L_x_6) ;  /* 0x00000000000c9947 */ /* 0x000fec0003800000 */
[----:B------:R-:W-:Y:S01]  /*0a60*/  UCGABAR_WAIT ;  /* 0x0000000000007dc7 */ /* 0x000fe20008000000 */
[----:B------:R-:W-:Y:S01]  /*0a70*/  CCTL.IVALL ;  /* 0x00000000ff00798f */ /* 0x000fe20002000000 */
[----:B------:R-:W-:Y:S05]  /*0a80*/  BRA `(.L_x_7) ;  /* 0x0000000000047947 */ /* 0x000fea0003800000 */
.L_x_6:
[----:B------:R-:W-:Y:S06]  /*0a90*/  BAR.SYNC.DEFER_BLOCKING 0x0 ;  /* 0x0000000000007b1d */ /* 0x000fec0000010000 */
.L_x_7:
[----:B------:R-:W-:Y:S05]  /*0aa0*/  @!P2 BRA `(.L_x_8) ;  /* 0x0000003c00b0a947 */ /* 0x000fea0003800000 */
[----:B------:R-:W-:-:S13]  /*0ab0*/  ISETP.GT.U32.AND P0, PT, R18, 0x1, PT ;  /* 0x000000011200780c */ /* 0x000fda0003f04070 */
[----:B0-----:R-:W-:Y:S05]  /*0ac0*/  @P0 EXIT ;  /* 0x000000000000094d */ /* 0x001fea0003800000 */
[----:B------:R-:W-:Y:S01]  /*0ad0*/  ULDC.64 UR4, c[0x0][0x750] ;  /* 0x0001d40000047ab9 */ /* 0x000fe20000000a00 */
[----:B------:R-:W-:Y:S01]  /*0ae0*/  PRMT R15, RZ, 0x7610, R15 ;  /* 0x00007610ff0f7816 */ /* 0x000fe2000000000f */
[----:B------:R-:W-:Y:S01]  /*0af0*/  IMAD.MOV.U32 R16, RZ, RZ, -0x1 ;  /* 0xffffffffff107424 */ /* 0x000fe200078e00ff */
[----:B------:R-:W-:Y:S01]  /*0b00*/  ISETP.GE.U32.AND P0, PT, R4, UR4, PT ;  /* 0x0000000404007c0c */ /* 0x000fe2000bf06070 */
[----:B------:R-:W-:Y:S02]  /*0b10*/  IMAD.MOV.U32 R20, RZ, RZ, -0x1 ;  /* 0xffffffffff147424 */ /* 0x000fe400078e00ff */
[----:B------:R-:W-:Y:S01]  /*0b20*/  IMAD.MOV.U32 R14, RZ, RZ, -0x1 ;  /* 0xffffffffff0e7424 */ /* 0x000fe200078e00ff */
[----:B------:R-:W-:-:S13]  /*0b30*/  ISETP.GE.U32.AND.EX P0, PT, R5, UR5, PT, P0 ;  /* 0x0000000505007c0c */ /* 0x000fda000bf06100 */
[----:B------:R-:W-:Y:S05]  /*0b40*/  @P0 BRA `(.L_x_9) ;  /* 0x0000000400280947 */ /* 0x000fea0003800000 */
[----:B------:R-:W0:Y:S01]  /*0b50*/  LDC.64 R24, c[0x0][0x728] ;  /* 0x0001ca00ff187b82 */ /* 0x000e220000000a00 */
[----:B------:R-:W-:Y:S02]  /*0b60*/  IMAD.MOV.U32 R14, RZ, RZ, R4 ;  /* 0x000000ffff0e7224 */ /* 0x000fe400078e0004 */
[----:B------:R-:W-:-:S05]  /*0b70*/  IMAD.MOV.U32 R15, RZ, RZ, R5 ;  /* 0x000000ffff0f7224 */ /* 0x000fca00078e0005 */
[----:B------:R-:W1:Y:S08]  /*0b80*/  LDC R20, c[0x0][0x730] ;  /* 0x0001cc00ff147b82 */ /* 0x000e700000000800 */
[----:B------:R-:W2:Y:S01]  /*0b90*/  LDC.64 R26, c[0x0][0x720] ;  /* 0x0001c800ff1a7b82 */ /* 0x000ea20000000a00 */
[----:B0-----:R-:W-:-:S04]  /*0ba0*/  ISETP.NE.U32.AND P0, PT, R24, RZ, PT ;  /* 0x000000ff1800720c */ /* 0x001fc80003f05070 */
[----:B------:R-:W-:-:S13]  /*0bb0*/  ISETP.NE.AND.EX P0, PT, R25, RZ, PT, P0 ;  /* 0x000000ff1900720c */ /* 0x000fda0003f05300 */
[----:B-12---:R-:W-:Y:S05]  /*0bc0*/  @!P0 BRA `(.L_x_10) ;  /* 0x0000000000288947 */ /* 0x006fea0003800000 */
[----:B------:R-:W0:Y:S02]  /*0bd0*/  LDC R9, c[0x0][0x734] ;  /* 0x0001cd00ff097b82 */ /* 0x000e240000000800 */
[----:B0-----:R-:W-:-:S05]  /*0be0*/  IADD3 R9, P0, R4, R9, RZ ;  /* 0x0000000904097210 */ /* 0x001fca0007f1e0ff */
[----:B------:R-:W-:-:S04]  /*0bf0*/  IMAD.X R21, RZ, RZ, R5, P0 ;  /* 0x000000ffff157224 */ /* 0x000fc800000e0605 */
[----:B------:R-:W-:-:S04]  /*0c00*/  IMAD.WIDE.U32 R14, R21, R24, RZ ;  /* 0x00000018150e7225 */ /* 0x000fc800078e00ff */
[----:B------:R-:W-:-:S04]  /*0c10*/  IMAD.WIDE.U32 R16, P0, R9, R25, R14 ;  /* 0x0000001909107225 */ /* 0x000fc8000780000e */
[----:B------:R-:W-:-:S04]  /*0c20*/  IMAD.WIDE.U32 R14, R9, R24, RZ ;  /* 0x00000018090e7225 */ /* 0x000fc800078e00ff */
[----:B------:R-:W-:Y:S01]  /*0c30*/  IMAD.X R19, RZ, RZ, RZ, P0 ;  /* 0x000000ffff137224 */ /* 0x000fe200000e06ff */
[----:B------:R-:W-:Y:S01]  /*0c40*/  IADD3 RZ, P0, R15, R16, RZ ;  /* 0x000000100fff7210 */ /* 0x000fe20007f1e0ff */
[----:B------:R-:W-:-:S04]  /*0c50*/  IMAD.MOV.U32 R18, RZ, RZ, R17 ;  /* 0x000000ffff127224 */ /* 0x000fc800078e0011 */
[----:B------:R-:W-:-:S08]  /*0c60*/  IMAD.WIDE.U32.X R14, R21, R25, R18, P0 ;  /* 0x00000019150e7225 */ /* 0x000fd000000e0412 */
.L_x_10:
[----:B------:R-:W0:Y:S01]  /*0c70*/  LDC.64 R30, c[0x0][0x740] ;  /* 0x0001d000ff1e7b82 */ /* 0x000e220000000a00 */
[--C-:B------:R-:W-:Y:S01]  /*0c80*/  SHF.R.U64 R29, R14, R20, R15.reuse ;  /* 0x000000140e1d7219 */ /* 0x100fe2000000120f */
[----:B------:R-:W-:Y:S01]  /*0c90*/  IMAD R33, R13, R22, R10 ;  /* 0x000000160d217224 */ /* 0x000fe200078e020a */
[----:B------:R-:W-:Y:S01]  /*0ca0*/  SHF.R.U32.HI R9, RZ, R20, R15 ;  /* 0x00000014ff097219 */ /* 0x000fe2000001160f */
[----:B------:R-:W-:Y:S01]  /*0cb0*/  IMAD.MOV.U32 R25, RZ, RZ, 0x1 ;  /* 0x00000001ff197424 */ /* 0x000fe200078e00ff */
[----:B------:R-:W-:-:S03]  /*0cc0*/  IADD3 R11, P0, RZ, -R29, RZ ;  /* 0x8000001dff0b7210 */ /* 0x000fc60007f1e0ff */
[----:B------:R-:W1:Y:S02]  /*0cd0*/  LDC R24, c[0x0][0x718] ;  /* 0x0001c600ff187b82 */ /* 0x000e640000000800 */
[----:B------:R-:W-:Y:S02]  /*0ce0*/  IMAD.X R9, RZ, RZ, ~R9, P0 ;  /* 0x000000ffff097224 */ /* 0x000fe400000e0e09 */
[----:B------:R-:W-:-:S04]  /*0cf0*/  IMAD.WIDE.U32 R14, R11, R26, R4 ;  /* 0x0000001a0b0e7225 */ /* 0x000fc800078e0004 */
[----:B------:R-:W2:Y:S01]  /*0d00*/  LDC R20, c[0x0][0x708] ;  /* 0x0001c200ff147b82 */ /* 0x000ea20000000800 */
[----:B------:R-:W-:Y:S02]  /*0d10*/  IMAD R16, R9, R26, RZ ;  /* 0x0000001a09107224 */ /* 0x000fe400078e02ff */
[----:B------:R-:W-:Y:S02]  /*0d20*/  IMAD.MOV.U32 R9, RZ, RZ, -0x1 ;  /* 0xffffffffff097424 */ /* 0x000fe400078e00ff */
[----:B------:R-:W-:-:S03]  /*0d30*/  IMAD R11, R11, R27, R16 ;  /* 0x0000001b0b0b7224 */ /* 0x000fc600078e0210 */
[----:B------:R-:W3:Y:S01]  /*0d40*/  LDC R28, c[0x0][0x758] ;  /* 0x0001d600ff1c7b82 */ /* 0x000ee20000000800 */
[----:B------:R-:W-:Y:S01]  /*0d50*/  IMAD.IADD R11, R15, 0x1, R11 ;  /* 0x000000010f0b7824 */ /* 0x000fe200078e020b */
[----:B0-----:R-:W-:-:S04]  /*0d60*/  ISETP.NE.U32.AND P0, PT, R30, RZ, PT ;  /* 0x000000ff1e00720c */ /* 0x001fc80003f05070 */
[----:B------:R-:W-:Y:S02]  /*0d70*/  ISETP.NE.AND.EX P0, PT, R31, RZ, PT, P0 ;  /* 0x000000ff1f00720c */ /* 0x000fe40003f05300 */
[----:B------:R-:W0:Y:S01]  /*0d80*/  LDC R26, c[0x0][0x700] ;  /* 0x0001c000ff1a7b82 */ /* 0x000e220000000800 */
[-CC-:B-1----:R-:W-:Y:S02]  /*0d90*/  SHF.R.U64 R18, R14, R24.reuse, R11.reuse ;  /* 0x000000180e127219 */ /* 0x182fe4000000120b */
[----:B------:R-:W-:-:S05]  /*0da0*/  SHF.R.U32.HI R11, RZ, R24, R11 ;  /* 0x00000018ff0b7219 */ /* 0x000fca000001160b */
[----:B------:R-:W1:Y:S01]  /*0db0*/  LDC R21, c[0x0][0x748] ;  /* 0x0001d200ff157b82 */ /* 0x000e620000000800 */
[-CC-:B--2---:R-:W-:Y:S02]  /*0dc0*/  SHF.R.U64 R24, R18, R20.reuse, R11.reuse ;  /* 0x0000001412187219 */ /* 0x184fe4000000120b */
[----:B------:R-:W-:-:S05]  /*0dd0*/  SHF.R.U32.HI R11, RZ, R20, R11 ;  /* 0x00000014ff0b7219 */ /* 0x000fca000001160b */
[----:B------:R-:W2:Y:S01]  /*0de0*/  LDC R23, c[0x0][0x738] ;  /* 0x0001ce00ff177b82 */ /* 0x000ea20000000800 */
[-CC-:B---3--:R-:W-:Y:S02]  /*0df0*/  SHF.R.U64 R20, R24, R28.reuse, R11.reuse ;  /* 0x0000001c18147219 */ /* 0x188fe4000000120b */
[-C--:B------:R-:W-:Y:S02]  /*0e00*/  SHF.L.U32 R9, R9, R28.reuse, RZ ;  /* 0x0000001c09097219 */ /* 0x080fe400000006ff */
[----:B------:R-:W-:Y:S01]  /*0e10*/  SHF.R.U32.HI R11, RZ, R28, R11 ;  /* 0x0000001cff0b7219 */ /* 0x000fe2000001160b */
[----:B------:R-:W-:Y:S01]  /*0e20*/  IMAD.MOV.U32 R10, RZ, RZ, R20 ;  /* 0x000000ffff0a7224 */ /* 0x000fe200078e0014 */
[----:B------:R-:W-:Y:S01]  /*0e30*/  LOP3.LUT R13, RZ, R9, RZ, 0x33, !PT ;  /* 0x00000009ff0d7212 */ /* 0x000fe200078e33ff */
[----:B------:R-:W3:Y:S01]  /*0e40*/  LDC R27, c[0x0][0x710] ;  /* 0x0001c400ff1b7b82 */ /* 0x000ee20000000800 */
[----:B------:R-:W-:Y:S05]  /*0e50*/  @!P0 BRA `(.L_x_11) ;  /* 0x0000000000288947 */ /* 0x000fea0003800000 */
[----:B------:R-:W4:Y:S02]  /*0e60*/  LDC R9, c[0x0][0x74c] ;  /* 0x0001d300ff097b82 */ /* 0x000f240000000800 */
[----:B----4-:R-:W-:-:S05]  /*0e70*/  IADD3 R9, P0, R20, R9, RZ ;  /* 0x0000000914097210 */ /* 0x010fca0007f1e0ff */
        /* <DEDUP_REMOVED lines=8> */
.L_x_11:
[----:B-1----:R-:W-:Y:S01]  /*0f00*/  SHF.R.U64 R11, R10, R21, R11 ;  /* 0x000000150a0b7219 */ /* 0x002fe2000000120b */
[----:B------:R-:W-:Y:S01]  /*0f10*/  IMAD.MOV.U32 R15, RZ, RZ, 0x1 ;  /* 0x00000001ff0f7424 */ /* 0x000fe200078e00ff */
[----:B------:R-:W-:Y:S01]  /*0f20*/  LOP3.LUT R10, R24, R13, RZ, 0xc0, !PT ;  /* 0x0000000d180a7212 */ /* 0x000fe200078ec0ff */
[----:B0-----:R-:W-:Y:S01]  /*0f30*/  VIADD R13, R26, 0xffffffff ;  /* 0xffffffff1a0d7836 */ /* 0x001fe20000000000 */
[----:B------:R-:W-:Y:S01]  /*0f40*/  SHF.L.U32 R9, R25, R28, RZ ;  /* 0x0000001c19097219 */ /* 0x000fe200000006ff */
[----:B------:R-:W-:Y:S01]  /*0f50*/  IMAD.MOV R14, RZ, RZ, -R11 ;  /* 0x000000ffff0e7224 */ /* 0x000fe200078e0a0b */
[----:B------:R-:W-:Y:S02]  /*0f60*/  SEL R12, R12, R33, !P3 ;  /* 0x000000210c0c7207 */ /* 0x000fe40005800000 */
[----:B------:R-:W-:Y:S01]  /*0f70*/  LOP3.LUT R13, R18, R13, RZ, 0xc0, !PT ;  /* 0x0000000d120d7212 */ /* 0x000fe200078ec0ff */
[----:B------:R-:W-:Y:S02]  /*0f80*/  IMAD R11, R9, R11, R10 ;  /* 0x0000000b090b7224 */ /* 0x000fe400078e020a */
[----:B--2---:R-:W-:-:S02]  /*0f90*/  IMAD R9, R14, R23, R20 ;  /* 0x000000170e097224 */ /* 0x004fc400078e0214 */
[----:B---3--:R-:W-:Y:S02]  /*0fa0*/  IMAD R12, R11, R27, R12 ;  /* 0x0000001b0b0c7224 */ /* 0x008fe400078e020c */
[----:B------:R-:W-:Y:S02]  /*0fb0*/  IMAD R9, R9, R26, R13 ;  /* 0x0000001a09097224 */ /* 0x000fe400078e020d */
[----:B------:R-:W-:-:S03]  /*0fc0*/  IMAD.MOV.U32 R14, RZ, RZ, R29 ;  /* 0x000000ffff0e7224 */ /* 0x000fc600078e001d */
[----:B------:R-:W-:Y:S02]  /*0fd0*/  SEL R20, R9, R12, !P3 ;  /* 0x0000000c09147207 */ /* 0x000fe40005800000 */
[----:B------:R-:W-:-:S07]  /*0fe0*/  SEL R16, R12, R9, !P3 ;  /* 0x000000090c107207 */ /* 0x000fce0005800000 */
.L_x_9:
[----:B------:R-:W-:-:S08]  /*0ff0*/  NOP ;  /* 0x0000000000007918 */ /* 0x000fd00000000000 */
[----:B------:R-:W0:Y:S02]  /*1000*/  USETMAXREG.TRY_ALLOC.CTAPOOL UP0, 0xe8 ;  /* 0x000000e8000079c8 */ /* 0x000e240008000600 */
[----:B0-----:R-:W-:-:S13]  /*1010*/  PLOP3.LUT P0, PT, PT, PT, UP0, 0x80, 0x0 ;  /* 0x000000000000781c */ /* 0x001fda0003f0f008 */
[----:B------:R-:W-:Y:S05]  /*1020*/  @!P0 BRA `(.L_x_9) ;  /* 0xfffffffc00f08947 */ /* 0x000fea000383ffff */
[----:B------:R-:W-:Y:S01]  /*1030*/  ULDC.64 UR4, c[0x0][0x698] ;  /* 0x0001a60000047ab9 */ /* 0x000fe20000000a00 */
[----:B------:R-:W-:Y:S01]  /*1040*/  ULDC.64 UR14, c[0x0][0x208] ;  /* 0x00008200000e7ab9 */ /* 0x000fe20000000a00 */
[----:B------:R-:W-:-:S04]  /*1050*/  ISETP.NE.U32.AND P0, PT, RZ, UR4, PT ;  /* 0x00000004ff007c0c */ /* 0x000fc8000bf05070 */
[----:B------:R-:W-:-:S13]  /*1060*/  ISETP.NE.AND.EX P0, PT, RZ, UR5, PT, P0 ;  /* 0x00000005ff007c0c */ /* 0x000fda000bf05300 */
[----:B------:R-:W-:Y:S05]  /*1070*/  @!P0 BRA `(.L_x_12) ;  /* 0x00000000001c8947 */ /* 0x000fea0003800000 */
[----:B------:R-:W0:Y:S02]  /*1080*/  LDC.64 R10, c[0x0][0x698] ;  /* 0x0001a600ff0a7b82 */ /* 0x000e240000000a00 */
[----:B0-----:R-:W2:Y:S02]  /*1090*/  LDG.E.64 R10, desc[UR14][R10.64] ;  /* 0x0000000e0a0a7981 */ /* 0x001ea4000c1e1b00 */
[----:B--2---:R-:W-:-:S04]  /*10a0*/  ISETP.NE.U32.AND P0, PT, R10, RZ, PT ;  /* 0x000000ff0a00720c */ /* 0x004fc80003f05070 */
[----:B------:R-:W-:-:S13]  /*10b0*/  ISETP.NE.AND.EX P0, PT, R11, RZ, PT, P0 ;  /* 0x000000ff0b00720c */ /* 0x000fda0003f05300 */
[----:B------:R-:W-:Y:S05]  /*10c0*/  @!P0 BRA `(.L_x_12) ;  /* 0x0000000000088947 */ /* 0x000fea0003800000 */
[----:B------:R0:W5:Y:S01]  /*10d0*/  LD.E R9, desc[UR14][R10.64] ;  /* 0x0000000e0a097980 */ /* 0x000162000c101900 */
[----:B------:R-:W-:Y:S05]  /*10e0*/  BRA `(.L_x_13) ;  /* 0x0000000000207947 */ /* 0x000fea0003800000 */
.L_x_12:
[----:B------:R-:W-:Y:S02]  /*10f0*/  ULDC.64 UR4, c[0x0][0x688] ;  /* 0x0001a20000047ab9 */ /* 0x000fe40000000a00 */
[----:B------:R-:W-:-:S04]  /*1100*/  ISETP.NE.U32.AND P0, PT, RZ, UR4, PT ;  /* 0x00000004ff007c0c */ /* 0x000fc8000bf05070 */
[----:B------:R-:W-:-:S13]  /*1110*/  ISETP.NE.AND.EX P0, PT, RZ, UR5, PT, P0 ;  /* 0x00000005ff007c0c */ /* 0x000fda000bf05300 */
[----:B------:R-:W-:Y:S05]  /*1120*/  @!P0 BRA `(.L_x_14) ;  /* 0x00000000000c8947 */ /* 0x000fea0003800000 */
[----:B------:R-:W0:Y:S02]  /*1130*/  LDC.64 R10, c[0x0][0x688] ;  /* 0x0001a200ff0a7b82 */ /* 0x000e240000000a00 */
[----:B0-----:R1:W5:Y:S01]  /*1140*/  LDG.E R9, desc[UR14][R10.64] ;  /* 0x0000000e0a097981 */ /* 0x001362000c1e1900 */
[----:B------:R-:W-:Y:S05]  /*1150*/  BRA `(.L_x_13) ;  /* 0x0000000000047947 */ /* 0x000fea0003800000 */
.L_x_14:
[----:B------:R-:W2:Y:S02]  /*1160*/  LDC R9, c[0x0][0x680] ;  /* 0x0001a000ff097b82 */ /* 0x000ea40000000800 */
.L_x_13:
[----:B------:R-:W-:Y:S02]  /*1170*/  ULDC.64 UR4, c[0x0][0x6a0] ;  /* 0x0001a80000047ab9 */ /* 0x000fe40000000a00 */
[----:B------:R-:W-:-:S04]  /*1180*/  ISETP.NE.U32.AND P0, PT, RZ, UR4, PT ;  /* 0x00000004ff007c0c */ /* 0x000fc8000bf05070 */
[----:B------:R-:W-:-:S13]  /*1190*/  ISETP.NE.AND.EX P0, PT, RZ, UR5, PT, P0 ;  /* 0x00000005ff007c0c */ /* 0x000fda000bf05300 */
[----:B------:R-:W-:Y:S05]  /*11a0*/  @!P0 BRA `(.L_x_15) ;  /* 0x00000000001c8947 */ /* 0x000fea0003800000 */
[----:B01----:R-:W0:Y:S02]  /*11b0*/  LDC.64 R10, c[0x0][0x6a0] ;  /* 0x0001a800ff0a7b82 */ /* 0x003e240000000a00 */
[----:B0-----:R-:W3:Y:S02]  /*11c0*/  LDG.E.64 R10, desc[UR14][R10.64] ;  /* 0x0000000e0a0a7981 */ /* 0x001ee4000c1e1b00 */
[----:B---3--:R-:W-:-:S04]  /*11d0*/  ISETP.NE.U32.AND P0, PT, R10, RZ, PT ;  /* 0x000000ff0a00720c */ /* 0x008fc80003f05070 */
[----:B------:R-:W-:-:S13]  /*11e0*/  ISETP.NE.AND.EX P0, PT, R11, RZ, PT, P0 ;  /* 0x000000ff0b00720c */ /* 0x000fda0003f05300 */
[----:B------:R-:W-:Y:S05]  /*11f0*/  @!P0 BRA `(.L_x_15) ;  /* 0x0000000000088947 */ /* 0x000fea0003800000 */
[----:B------:R0:W5:Y:S01]  /*1200*/  LD.E R10, desc[UR14][R10.64] ;  /* 0x0000000e0a0a7980 */ /* 0x000162000c101900 */
[----:B------:R-:W-:Y:S05]  /*1210*/  BRA `(.L_x_16) ;  /* 0x0000000000207947 */ /* 0x000fea0003800000 */
.L_x_15:
[----:B------:R-:W-:Y:S02]  /*1220*/  ULDC.64 UR4, c[0x0][0x690] ;  /* 0x0001a40000047ab9 */ /* 0x000fe40000000a00 */
[----:B------:R-:W-:-:S04]  /*1230*/  ISETP.NE.U32.AND P0, PT, RZ, UR4, PT ;  /* 0x00000004ff007c0c */ /* 0x000fc8000bf05070 */
[----:B------:R-:W-:-:S13]  /*1240*/  ISETP.NE.AND.EX P0, PT, RZ, UR5, PT, P0 ;  /* 0x00000005ff007c0c */ /* 0x000fda000bf05300 */
[----:B------:R-:W-:Y:S05]  /*1250*/  @!P0 BRA `(.L_x_17) ;  /* 0x00000000000c8947 */ /* 0x000fea0003800000 */
[----:B01----:R-:W0:Y:S02]  /*1260*/  LDC.64 R10, c[0x0][0x690] ;  /* 0x0001a400ff0a7b82 */ /* 0x003e240000000a00 */
[----:B0-----:R1:W5:Y:S01]  /*1270*/  LDG.E R10, desc[UR14][R10.64] ;  /* 0x0000000e0a0a7981 */ /* 0x001362000c1e1900 */
[----:B------:R-:W-:Y:S05]  /*1280*/  BRA `(.L_x_16) ;  /* 0x0000000000047947 */ /* 0x000fea0003800000 */
.L_x_17:
[----:B01----:R-:W3:Y:S02]  /*1290*/  LDC R10, c[0x0][0x684] ;  /* 0x0001a100ff0a7b82 */ /* 0x003ee40000000800 */
.L_x_16:
[----:B------:R-:W-:-:S13]  /*12a0*/  LOP3.LUT P0, RZ, R15, 0xff, RZ, 0xc0, !PT ;  /* 0x000000ff0fff7812 */ /* 0x000fda000780c0ff */
[----:B------:R-:W-:Y:S05]  /*12b0*/  @!P0 EXIT ;  /* 0x000000000000894d */ /* 0x000fea0003800000 */
[----:B------:R-:W-:Y:S01]  /*12c0*/  ULDC UR4, c[0x0][0x28c] ;  /* 0x0000a30000047ab9 */ /* 0x000fe20000000800 */
[----:B------:R-:W-:Y:S01]  /*12d0*/  LOP3.LUT R62, R2, 0x1, RZ, 0xfc, !PT ;  /* 0x00000001023e7812 */ /* 0x000fe200078efcff */
[----:B------:R-:W-:-:S04]  /*12e0*/  UIADD3 UR4, UR4, 0x3f, URZ ;  /* 0x0000003f04047890 */ /* 0x000fc8000fffe03f */
[----:B------:R-:W-:-:S04]  /*12f0*/  USHF.R.S32.HI UR5, URZ, 0x1f, UR4 ;  /* 0x0000001f3f057899 */ /* 0x000fc80008011404 */
[----:B------:R-:W-:-:S03]  /*1300*/  ULEA.HI UR5, UR5, UR4, URZ, 0x6 ;  /* 0x0000000405057291 */ /* 0x000fc6000f8f303f */
[----:B------:R-:W-:Y:S01]  /*1310*/  UMOV UR4, URZ ;  /* 0x0000003f00047c82 */ /* 0x000fe20008000000 */
[----:B------:R-:W-:-:S03]  /*1320*/  USHF.R.S32.HI UR6, URZ, 0x6, UR5 ;  /* 0x000000063f067899 */ /* 0x000fc60008011405 */
[----:B------:R-:W-:-:S09]  /*1330*/  UMOV UR5, URZ ;  /* 0x0000003f00057c82 */ /* 0x000fd20008000000 */
.L_x_90:
[----:B01----:R-:W-:Y:S02]  /*1340*/  LOP3.LUT R11, R0, 0x80, RZ, 0xc0, !PT ;  /* 0x00000080000b7812 */ /* 0x003fe400078ec0ff */
[----:B------:R-:W-:Y:S02]  /*1350*/  CS2R R54, SRZ ;  /* 0x0000000000367805 */ /* 0x000fe4000001ff00 */
[----:B------:R-:W-:Y:S02]  /*1360*/  CS2R R24, SRZ ;  /* 0x0000000000187805 */ /* 0x000fe4000001ff00 */
[----:B--2---:R-:W-:Y:S02]  /*1370*/  CS2R R26, SRZ ;  /* 0x00000000001a7805 */ /* 0x004fe4000001ff00 */
[----:B------:R-:W-:Y:S02]  /*1380*/  SHF.R.U32.HI R12, RZ, 0x7, R11 ;  /* 0x00000007ff0c7819 */ /* 0x000fe4000001160b */
[----:B------:R-:W-:-:S02]  /*1390*/  CS2R R28, SRZ ;  /* 0x00000000001c7805 */ /* 0x000fc4000001ff00 */
[----:B------:R-:W-:Y:S02]  /*13a0*/  VIMNMX R11, RZ, UR6, PT ;  /* 0x00000006ff0b7c48 */ /* 0x000fe4000bfe0100 */
[----:B------:R-:W-:Y:S02]  /*13b0*/  CS2R R30, SRZ ;  /* 0x00000000001e7805 */ /* 0x000fe4000001ff00 */
[----:B----4-:R-:W-:Y:S02]  /*13c0*/  CS2R R32, SRZ ;  /* 0x0000000000207805 */ /* 0x010fe4000001ff00 */
[----:B------:R-:W-:Y:S01]  /*13d0*/  CS2R R34, SRZ ;  /* 0x0000000000227805 */ /* 0x000fe2000001ff00 */
[----:B------:R-:W0:Y:S01]  /*13e0*/  SHFL.IDX PT, R12, R12, RZ, 0x1f ;  /* 0x00001fff0c0c7589 */ /* 0x000e2200000e0000 */
[----:B------:R-:W-:Y:S02]  /*13f0*/  IADD3 R11, -R11, UR6, RZ ;  /* 0x000000060b0b7c10 */ /* 0x000fe4000fffe1ff */
[----:B------:R-:W-:-:S02]  /*1400*/  CS2R R36, SRZ ;  /* 0x0000000000247805 */ /* 0x000fc4000001ff00 */
[----:B------:R-:W-:Y:S02]  /*1410*/  CS2R R38, SRZ ;  /* 0x0000000000267805 */ /* 0x000fe4000001ff00 */
[----:B------:R-:W-:Y:S02]  /*1420*/  CS2R R40, SRZ ;  /* 0x0000000000287805 */ /* 0x000fe4000001ff00 */
[----:B------:R-:W-:Y:S02]  /*1430*/  ISETP.GE.AND P0, PT, R11, 0x1, PT ;  /* 0x000000010b00780c */ /* 0x000fe40003f06270 */
[----:B------:R-:W-:Y:S02]  /*1440*/  CS2R R42, SRZ ;  /* 0x00000000002a7805 */ /* 0x000fe4000001ff00 */
[----:B------:R-:W-:Y:S02]  /*1450*/  CS2R R44, SRZ ;  /* 0x00000000002c7805 */ /* 0x000fe4000001ff00 */
[----:B------:R-:W-:-:S02]  /*1460*/  CS2R R46, SRZ ;  /* 0x00000000002e7805 */ /* 0x000fc4000001ff00 */
[----:B------:R-:W-:Y:S02]  /*1470*/  CS2R R48, SRZ ;  /* 0x0000000000307805 */ /* 0x000fe4000001ff00 */
[----:B------:R-:W-:Y:S02]  /*1480*/  CS2R R50, SRZ ;  /* 0x0000000000327805 */ /* 0x000fe4000001ff00 */
[----:B------:R-:W-:Y:S02]  /*1490*/  CS2R R52, SRZ ;  /* 0x0000000000347805 */ /* 0x000fe4000001ff00 */
[----:B0-----:R-:W-:Y:S01]  /*14a0*/  R2UR UR7, R12 ;  /* 0x000000000c0772ca */ /* 0x001fe200000e0000 */
[----:B---3-5:R-:W-:-:S14]  /*14b0*/  @!P0 BRA `(.L_x_18) ;  /* 0x0000000400348947 */ /* 0x028fdc0003800000 */
[----:B------:R-:W0:Y:S01]  /*14c0*/  S2UR UR10, SR_CgaCtaId ;  /* 0x00000000000a79c3 */ /* 0x000e220000008800 */
[----:B------:R-:W-:Y:S01]  /*14d0*/  ULEA.HI UR8, UR7, UR7, URZ, 0x1 ;  /* 0x0000000707087291 */ /* 0x000fe2000f8f083f */
[----:B------:R-:W-:Y:S01]  /*14e0*/  IMAD.U32 R17, RZ, RZ, UR4 ;  /* 0x00000004ff117e24 */ /* 0x000fe2000f8e00ff */
[----:B------:R-:W-:Y:S01]  /*14f0*/  UMOV UR9, 0x400 ;  /* 0x0000040000097882 */ /* 0x000fe20000000000 */
[----:B------:R-:W-:Y:S01]  /*1500*/  IMAD.U32 R12, RZ, RZ, UR5 ;  /* 0x00000005ff0c7e24 */ /* 0x000fe2000f8e00ff */
[----:B------:R-:W-:Y:S02]  /*1510*/  ULOP3.LUT UR8, UR8, 0xffffe, URZ, 0xc0, !UPT ;  /* 0x000ffffe08087892 */ /* 0x000fe4000f8ec03f */
[----:B------:R-:W-:Y:S02]  /*1520*/  UPLOP3.LUT UP0, UPT, UPT, UPT, UPT, 0x40, 0x0 ;  /* 0x000000000000789c */ /* 0x000fe40003f0e870 */
[----:B------:R-:W-:Y:S01]  /*1530*/  UIADD3 UR8, UR7, -UR8, URZ ;  /* 0x8000000807087290 */ /* 0x000fe2000fffe03f */
[----:B------:R-:W-:Y:S01]  /*1540*/  UMOV UR12, UR5 ;  /* 0x00000005000c7c82 */ /* 0x000fe20008000000 */
[----:B0-----:R-:W-:-:S04]  /*1550*/  ULEA UR9, UR10, UR9, 0x18 ;  /* 0x000000090a097291 */ /* 0x001fc8000f8ec03f */
[----:B------:R-:W-:-:S04]  /*1560*/  ULEA UR8, UR8, UR9, 0xc ;  /* 0x0000000908087291 */ /* 0x000fc8000f8e603f */
[----:B------:R-:W-:-:S04]  /*1570*/  UIADD3 UR8, UR8, 0x180, URZ ;  /* 0x0000018008087890 */ /* 0x000fc8000fffe03f */
[----:B------:R-:W-:-:S04]  /*1580*/  USHF.R.U32.HI UR8, URZ, 0x4, UR8 ;  /* 0x000000043f087899 */ /* 0x000fc80008011608 */
[----:B------:R-:W-:-:S12]  /*1590*/  ULOP3.LUT UR7, UR8, 0x3fff, URZ, 0xc0, !UPT ;  /* 0x00003fff08077892 */ /* 0x000fd8000f8ec03f */
.L_x_25:
[----:B------:R-:W-:-:S13]  /*15a0*/  ISETP.NE.AND P1, PT, R62, 0x3, PT ;  /* 0x000000033e00780c */ /* 0x000fda0003f25270 */
[----:B0-----:R-:W-:Y:S05]  /*15b0*/  @!P1 BRA `(.L_x_19) ;  /* 0x0000000000049947 */ /* 0x001fea0003800000 */
[----:B------:R-:W-:Y:S01]  /*15c0*/  BPT.TRAP 0x1 ;  /* 0x000000040000795c */ /* 0x000fe20000300000 */
.L_x_19:
[----:B------:R-:W0:Y:S01]  /*15d0*/  S2UR UR9, SR_CgaCtaId ;  /* 0x00000000000979c3 */ /* 0x000e220000008800 */
[----:B------:R-:W-:Y:S01]  /*15e0*/  UMOV UR8, 0x400 ;  /* 0x0000040000087882 */ /* 0x000fe20000000000 */
[----:B------:R-:W-:Y:S01]  /*15f0*/  SHF.L.U32 R15, R17, 0x1f, RZ ;  /* 0x0000001f110f7819 */ /* 0x000fe200000006ff */
[----:B0-----:R-:W-:-:S04]  /*1600*/  ULEA UR13, UR9, UR8, 0x18 ;  /* 0x00000008090d7291 */ /* 0x001fc8000f8ec03f */
[----:B------:R-:W-:-:S09]  /*1610*/  ULEA UR8, UR12, UR13, 0x3 ;  /* 0x0000000d0c087291 */ /* 0x000fd2000f8e183f */
[----:B------:R0:W1:Y:S01]  /*1620*/  SYNCS.PHASECHK.TRANS64.TRYWAIT P0, [UR8], R15 ;  /* 0x0000000fff0075a7 */ /* 0x0000620008000148 */
[----:B------:R-:W-:Y:S05]  /*1630*/  @!P1 BRA `(.L_x_20) ;  /* 0x0000000000049947 */ /* 0x000fea0003800000 */
[----:B------:R-:W-:Y:S01]  /*1640*/  BPT.TRAP 0x1 ;  /* 0x000000040000795c */ /* 0x000fe20000300000 */
.L_x_20:
[C---:B------:R-:W-:Y:S02]  /*1650*/  IMAD.SHL.U32 R13, R0.reuse, 0x20, RZ ;  /* 0x00000020000d7824 */ /* 0x040fe400078e00ff */
[C---:B------:R-:W-:Y:S02]  /*1660*/  IMAD.SHL.U32 R18, R0.reuse, 0x200, RZ ;  /* 0x0000020000127824 */ /* 0x040fe400078e00ff */
[----:B------:R-:W-:Y:S01]  /*1670*/  IMAD.SHL.U32 R22, R0, 0x10, RZ ;  /* 0x0000001000167824 */ /* 0x000fe200078e00ff */
[----:B------:R-:W-:-:S04]  /*1680*/  LOP3.LUT R13, R13, 0x1c00, RZ, 0xc0, !PT ;  /* 0x00001c000d0d7812 */ /* 0x000fc800078ec0ff */
[----:B------:R-:W-:Y:S01]  /*1690*/  LOP3.LUT R13, R13, 0x200, R18, 0xf8, !PT ;  /* 0x000002000d0d7812 */ /* 0x000fe200078ef812 */
[----:B------:R-:W-:-:S03]  /*16a0*/  IMAD.U32 R18, RZ, RZ, UR12 ;  /* 0x0000000cff127e24 */ /* 0x000fc6000f8e00ff */
[----:B------:R-:W-:-:S04]  /*16b0*/  LOP3.LUT R13, R13, 0x1c0, R22, 0xf8, !PT ;  /* 0x000001c00d0d7812 */ /* 0x000fc800078ef816 */
[----:B------:R-:W-:-:S05]  /*16c0*/  SHF.R.U32.HI R13, RZ, 0x3, R13 ;  /* 0x00000003ff0d7819 */ /* 0x000fca000001160d */
[----:B------:R-:W-:Y:S01]  /*16d0*/  IMAD R13, R18, 0x400, R13 ;  /* 0x00000400120d7824 */ /* 0x000fe200078e020d */
[----:B-1----:R-:W-:Y:S06]  /*16e0*/  @P0 BRA `(.L_x_21) ;  /* 0x0000000000080947 */ /* 0x002fec0003800000 */
[----:B------:R-:W1:Y:S02]  /*16f0*/  SYNCS.PHASECHK.TRANS64.TRYWAIT P0, [UR8], R15 ;  /* 0x0000000fff0075a7 */ /* 0x000e640008000148 */
[----:B-1----:R-:W-:Y:S05]  /*1700*/  @!P0 BRA `(.L_x_22) ;  /* 0x0000004c00748947 */ /* 0x002fea0003800000 */
.L_x_21:
[----:B------:R-:W4:Y:S01]  /*1710*/  LDS.64 R56, [R13+UR13+0x34180] ;  /* 0x0341800d0d387984 */ /* 0x000f220008000a00 */
[----:B------:R-:W-:Y:S02]  /*1720*/  UIADD3 UR8, UR13, 0x1a180, URZ ;  /* 0x0001a1800d087890 */ /* 0x000fe4000fffe03f */
[----:B------:R-:W-:Y:S02]  /*1730*/  ULOP3.LUT UR9, UR7, 0x10000, URZ, 0xfc, !UPT ;  /* 0x0001000007097892 */ /* 0x000fe4000f8efc3f */
[----:B------:R-:W-:Y:S01]  /*1740*/  USHF.R.U32.HI UR8, URZ, 0x4, UR8 ;  /* 0x000000043f087899 */ /* 0x000fe20008011608 */
[----:B------:R-:W-:-:S03]  /*1750*/  UMOV UR11, 0x40000040 ;  /* 0x40000040000b7882 */ /* 0x000fc60000000000 */
[----:B------:R-:W-:-:S04]  /*1760*/  ULOP3.LUT UR8, UR8, 0x3fff, URZ, 0xc0, !UPT ;  /* 0x00003fff08087892 */ /* 0x000fc8000f8ec03f */
[----:B------:R-:W-:Y:S02]  /*1770*/  ULOP3.LUT UR10, UR8, 0x10000, URZ, 0xfc, !UPT ;  /* 0x00010000080a7892 */ /* 0x000fe4000f8efc3f */
[----:B------:R-:W-:Y:S02]  /*1780*/  ULEA UR8, UR12, UR9, 0x9 ;  /* 0x000000090c087291 */ /* 0x000fe4000f8e483f */
[----:B------:R-:W-:Y:S01]  /*1790*/  ULEA UR10, UR12, UR10, 0x9 ;  /* 0x0000000a0c0a7291 */ /* 0x000fe2000f8e483f */
[----:B------:R-:W-:Y:S01]  /*17a0*/  UMOV UR9, 0x80000020 ;  /* 0x8000002000097882 */ /* 0x000fe20000000000 */
[----:B----4-:R-:W-:-:S07]  /*17b0*/  WARPGROUP.ARRIVE ;  /* 0x00000000000079c5 */ /* 0x010fce0000000000 */
[----:B------:R-:W-:Y:S01]  /*17c0*/  HGMMA.SP.64x64x32.F32 R24, gdesc[UR8], R24, UP0, R56, 0x0 ;  /* 0x08e03800081879f0 */ /* 0x000fe2000bf00a18 */
[----:B------:R-:W-:Y:S02]  /*17d0*/  UIADD3 UR8, UR8, 0x2, URZ ;  /* 0x0000000208087890 */ /* 0x000fe4000fffe03f */
[----:B------:R-:W-:Y:S01]  /*17e0*/  UIADD3 UR10, UR10, 0x4, URZ ;  /* 0x000000040a0a7890 */ /* 0x000fe2000fffe03f */
[----:B------:R-:W-:Y:S01]  /*17f0*/  UMOV UR9, 0x80000020 ;  /* 0x8000002000097882 */ /* 0x000fe20000000000 */
[----:B------:R-:W-:-:S07]  /*1800*/  UMOV UR11, 0x40000040 ;  /* 0x40000040000b7882 */ /* 0x000fce0000000000 */
[----:B------:R-:W-:Y:S03]  /*1810*/  HGMMA.SP.64x64x32.F32 R24, gdesc[UR8], R24, R57, 0x0, gsb0 ;  /* 0x08e03900081879f0 */ /* 0x000fe60008000a18 */
[----:B------:R-:W-:Y:S02]  /*1820*/  WARPGROUP.DEPBAR.LE gsb0, 0x0 ;  /* 0x00008000000079c5 */ /* 0x000fe40000010000 */
[----:B------:R-:W-:Y:S05]  /*1830*/  @!P1 BRA `(.L_x_23) ;  /* 0x0000000000049947 */ /* 0x000fea0003800000 */
[----:B------:R-:W-:Y:S01]  /*1840*/  BPT.TRAP 0x1 ;  /* 0x000000040000795c */ /* 0x000fe20000300000 */
.L_x_23:
[----:B------:R-:W-:-:S13]  /*1850*/  LOP3.LUT P0, RZ, R6, R3, RZ, 0xc0, !PT ;  /* 0x0000000306ff7212 */ /* 0x000fda000780c0ff */
[----:B------:R-:W-:-:S05]  /*1860*/  @P0 LEA R13, R12, UR13, 0x3 ;  /* 0x0000000d0c0d0c11 */ /* 0x000fca000f8e18ff */
[----:B-1----:R-:W-:-:S05]  /*1870*/  @P0 VIADD R18, R13, 0x68 ;  /* 0x000000680d120836 */ /* 0x002fca0000000000 */
[----:B------:R-:W-:-:S04]  /*1880*/  @P0 PRMT R18, R7, 0x654, R18 ;  /* 0x0000065407120816 */ /* 0x000fc80000000012 */
[----:B------:R1:W-:Y:S01]  /*1890*/  @P0 SYNCS.ARRIVE.TRANS64.RED.A1T0 RZ, [R18+URZ], RZ ;  /* 0x000000ff12ff09a7 */ /* 0x0003e2000810043f */
[----:B------:R-:W-:-:S13]  /*18a0*/  ISETP.GT.U32.AND P0, PT, R2, 0x1, PT ;  /* 0x000000010200780c */ /* 0x000fda0003f04070 */
[----:B-1----:R-:W-:Y:S05]  /*18b0*/  @P0 BRA `(.L_x_24) ;  /* 0x0000000000040947 */ /* 0x002fea0003800000 */
[----:B------:R-:W-:Y:S01]  /*18c0*/  BPT.TRAP 0x1 ;  /* 0x000000040000795c */ /* 0x000fe20000300000 */
.L_x_24:
[----:B------:R-:W-:Y:S01]  /*18d0*/  UIADD3 UR12, UR12, 0x1, URZ ;  /* 0x000000010c0c7890 */ /* 0x000fe2000fffe03f */
[C---:B------:R-:W-:Y:S01]  /*18e0*/  ISETP.GT.AND P1, PT, R11.reuse, 0x1, PT ;  /* 0x000000010b00780c */ /* 0x040fe20003f24270 */
[----:B------:R-:W-:Y:S02]  /*18f0*/  VIADD R12, R12, 0x1 ;  /* 0x000000010c0c7836 */ /* 0x000fe40000000000 */
[----:B------:R-:W-:Y:S01]  /*1900*/  UISETP.NE.AND UP0, UPT, UR12, 0xd, UPT ;  /* 0x0000000d0c00788c */ /* 0x000fe2000bf05270 */
[----:B------:R-:W-:Y:S02]  /*1910*/  VIADD R11, R11, 0xffffffff ;  /* 0xffffffff0b0b7836 */ /* 0x000fe40000000000 */
[C---:B------:R-:W-:Y:S01]  /*1920*/  ISETP.NE.AND P0, PT, R12.reuse, 0xd, PT ;  /* 0x0000000d0c00780c */ /* 0x040fe20003f05270 */
[----:B------:R-:W-:Y:S02]  /*1930*/  USEL UR8, URZ, 0x1, UP0 ;  /* 0x000000013f087887 */ /* 0x000fe40008000000 */
[----:B------:R-:W-:Y:S01]  /*1940*/  USEL UR12, UR12, URZ, UP0 ;  /* 0x0000003f0c0c7287 */ /* 0x000fe20008000000 */
[----:B------:R-:W-:Y:S01]  /*1950*/  SEL R12, R12, RZ, P0 ;  /* 0x000000ff0c0c7207 */ /* 0x000fe20000000000 */
[----:B------:R-:W-:-:S02]  /*1960*/  UPLOP3.LUT UP0, UPT, UPT, UPT, UPT, 0x80, 0x0 ;  /* 0x000000000000789c */ /* 0x000fc40003f0f070 */
[----:B------:R-:W-:Y:S01]  /*1970*/  LOP3.LUT R17, R17, UR8, RZ, 0x3c, !PT ;  /* 0x0000000811117c12 */ /* 0x000fe2000f8e3cff */
[----:B------:R-:W-:Y:S08]  /*1980*/  @P1 BRA `(.L_x_25) ;  /* 0xfffffffc00041947 */ /* 0x000ff0000383ffff */
.L_x_18:
[----:B------:R-:W1:Y:S01]  /*1990*/  LDC R21, c[0x0][0x288] ;  /* 0x0000a200ff157b82 */ /* 0x000e620000000800 */
[----:B------:R-:W-:Y:S01]  /*19a0*/  LOP3.LUT R11, R0, 0x60, RZ, 0xc0, !PT ;  /* 0x00000060000b7812 */ /* 0x000fe200078ec0ff */
[----:B------:R-:W-:Y:S01]  /*19b0*/  IMAD.SHL.U32 R22, R20, 0x40, RZ ;  /* 0x0000004014167824 */ /* 0x000fe200078e00ff */
[--C-:B------:R-:W-:Y:S01]  /*19c0*/  SHF.R.U32.HI R12, RZ, 0x2, R0.reuse ;  /* 0x00000002ff0c7819 */ /* 0x100fe20000011600 */
[----:B------:R-:W-:Y:S01]  /*19d0*/  UIADD3 UR5, UR6, UR5, URZ ;  /* 0x0000000506057290 */ /* 0x000fe2000fffe03f */
[----:B------:R-:W-:Y:S01]  /*19e0*/  SHF.R.U32.HI R11, RZ, 0x5, R11 ;  /* 0x00000005ff0b7819 */ /* 0x000fe2000001160b */
[----:B------:R-:W-:Y:S01]  /*19f0*/  ULDC UR12, c[0x0][0x284] ;  /* 0x0000a100000c7ab9 */ /* 0x000fe20000000800 */
[----:B------:R-:W-:Y:S01]  /*1a00*/  LOP3.LUT R12, R12, 0x7, RZ, 0xc0, !PT ;  /* 0x000000070c0c7812 */ /* 0x000fe200078ec0ff */
[----:B------:R-:W-:Y:S01]  /*1a10*/  UISETP.GT.U32.AND UP0, UPT, UR5, 0xc, UPT ;  /* 0x0000000c0500788c */ /* 0x000fe2000bf04070 */
[----:B------:R-:W-:Y:S01]  /*1a20*/  SHF.R.U32.HI R18, RZ, 0x1, R0 ;  /* 0x00000001ff127819 */ /* 0x000fe20000011600 */
[----:B------:R-:W-:Y:S01]  /*1a30*/  IMAD.SHL.U32 R13, R11, 0x10, RZ ;  /* 0x000000100b0d7824 */ /* 0x000fe200078e00ff */
[----:B------:R-:W-:Y:S01]  /*1a40*/  UISETP.GE.U32.AND UP1, UPT, UR6, 0xd, UPT ;  /* 0x0000000d0600788c */ /* 0x000fe2000bf26070 */
[----:B------:R-:W-:Y:S01]  /*1a50*/  SHF.R.S32.HI R23, RZ, 0x1f, R14 ;  /* 0x0000001fff177819 */ /* 0x000fe2000001140e */
[----:B------:R-:W-:Y:S01]  /*1a60*/  UISETP.LT.U32.AND UP0, UPT, UR6, 0xd, UP0 ;  /* 0x0000000d0600788c */ /* 0x000fe20008701070 */
[----:B------:R-:W-:-:S02]  /*1a70*/  WARPGROUP.DEPBAR.LE gsb0, 0x0 ;  /* 0x00008000000079c5 */ /* 0x000fc40000010000 */
[--C-:B------:R-:W-:Y:S01]  /*1a80*/  LOP3.LUT R13, R13, 0xfffffff0, R12.reuse, 0xe2, !PT ;  /* 0xfffffff00d0d7812 */ /* 0x100fe200078ee20c */
[----:B------:R-:W-:Y:S01]  /*1a90*/  IMAD R12, R11, -0x10, -R12 ;  /* 0xfffffff00b0c7824 */ /* 0x000fe200078e0a0c */
[----:B------:R-:W-:Y:S01]  /*1aa0*/  LOP3.LUT R11, R8, 0x1, RZ, 0xc0, !PT ;  /* 0x00000001080b7812 */ /* 0x000fe200078ec0ff */
[----:B------:R-:W-:Y:S01]  /*1ab0*/  UIMAD.WIDE.U32 UR8, UR5, 0x4ec4ec4f, URZ ;  /* 0x4ec4ec4f050878a5 */ /* 0x000fe2000f8e003f */
[----:B------:R-:W-:Y:S01]  /*1ac0*/  LOP3.LUT R18, R13, 0x40, R18, 0xf8, !PT ;  /* 0x000000400d127812 */ /* 0x000fe200078ef812 */
[----:B------:R-:W-:Y:S01]  /*1ad0*/  IMAD.SHL.U32 R13, R16, 0x80, RZ ;  /* 0x00000080100d7824 */ /* 0x000fe200078e00ff */
[----:B------:R-:W-:Y:S01]  /*1ae0*/  USEL UR7, URZ, 0x1, !UP0 ;  /* 0x000000013f077887 */ /* 0x000fe2000c000000 */
[----:B------:R-:W-:Y:S01]  /*1af0*/  IMAD R12, R11, -0x40, R12 ;  /* 0xffffffc00b0c7824 */ /* 0x000fe200078e020c */
[----:B-1----:R-:W-:Y:S01]  /*1b00*/  ISETP.GE.AND P0, PT, R22, R21, PT ;  /* 0x000000151600720c */ /* 0x002fe20003f06270 */
[----:B------:R-:W-:Y:S01]  /*1b10*/  ULDC.64 UR10, c[0x0][0x6d0] ;  /* 0x0001b400000a7ab9 */ /* 0x000fe20000000a00 */
[----:B------:R-:W-:Y:S01]  /*1b20*/  LOP3.LUT R18, R18, R13, RZ, 0xfc, !PT ;  /* 0x0000000d12127212 */ /* 0x000fe200078efcff */
[----:B0-----:R-:W-:Y:S01]  /*1b30*/  IMAD R15, R23, UR10, RZ ;  /* 0x0000000a170f7c24 */ /* 0x001fe2000f8e02ff */
[----:B------:R-:W-:Y:S01]  /*1b40*/  ISETP.GE.OR P0, PT, R13, UR12, P0 ;  /* 0x0000000c0d007c0c */ /* 0x000fe20008706670 */
[----:B------:R-:W-:Y:S01]  /*1b50*/  USHF.R.U32.HI UR8, URZ, 0x2, UR9 ;  /* 0x000000023f087899 */ /* 0x000fe20008011609 */
[----:B------:R-:W-:Y:S01]  /*1b60*/  LOP3.LUT R11, R0, 0x3, RZ, 0xc0, !PT ;  /* 0x00000003000b7812 */ /* 0x000fe200078ec0ff */
[----:B------:R-:W-:Y:S01]  /*1b70*/  ULOP3.LUT UR4, UR4, UR7, URZ, 0x3c, !UPT ;  /* 0x0000000704047292 */ /* 0x000fe2000f8e3c3f */
[--C-:B------:R-:W-:Y:S01]  /*1b80*/  SHF.R.S32.HI R19, RZ, 0x1f, R18.reuse ;  /* 0x0000001fff137819 */ /* 0x100fe20000011412 */
[C---:B------:R-:W-:Y:S01]  /*1b90*/  IMAD R15, R14.reuse, UR11, R15 ;  /* 0x0000000b0e0f7c24 */ /* 0x040fe2000f8e020f */
[----:B------:R-:W-:Y:S01]  /*1ba0*/  UIMAD UR5, UR8, -0xd, UR5 ;  /* 0xfffffff3080578a4 */ /* 0x000fe2000f8e0205 */
[----:B------:R-:W-:Y:S01]  /*1bb0*/  IMAD R11, R11, -0x2, R21 ;  /* 0xfffffffe0b0b7824 */ /* 0x000fe200078e0215 */
[----:B------:R-:W-:Y:S01]  /*1bc0*/  @UP1 ULOP3.LUT UR4, UR4, 0x1, UR8, 0x78, !UPT ;  /* 0x0000000104041892 */ /* 0x000fe2000f8e7808 */
[----:B------:R-:W-:Y:S01]  /*1bd0*/  IMAD.WIDE.U32 R16, R14, UR10, R18 ;  /* 0x0000000a0e107c25 */ /* 0x000fe2000f8e0012 */
[----:B------:R-:W-:-:S03]  /*1be0*/  IADD3 R12, -R13, UR12, R12 ;  /* 0x0000000c0d0c7c10 */ /* 0x000fc6000fffe10c */
[----:B------:R-:W-:Y:S02]  /*1bf0*/  IMAD.IADD R13, R11, 0x1, -R22 ;  /* 0x000000010b0d7824 */ /* 0x000fe400078e0a16 */
[----:B------:R-:W-:Y:S02]  /*1c00*/  IMAD.IADD R17, R17, 0x1, R15 ;  /* 0x0000000111117824 */ /* 0x000fe400078e020f */
[----:B------:R-:W-:Y:S01]  /*1c10*/  IMAD.MOV.U32 R11, RZ, RZ, -0x1 ;  /* 0xffffffffff0b7424 */ /* 0x000fe200078e00ff */
[----:B------:R-:W-:Y:S06]  /*1c20*/  @P0 BRA `(.L_x_26) ;  /* 0x0000002400a40947 */ /* 0x000fec0003800000 */
[----:B------:R-:W0:Y:S01]  /*1c30*/  LDC.64 R68, c[0x0][0x6c8] ;  /* 0x0001b200ff447b82 */ /* 0x000e220000000a00 */
[----:B---3-5:R-:W-:Y:S01]  /*1c40*/  FSETP.NEU.AND P1, PT, R10, RZ, PT ;  /* 0x000000ff0a00720b */ /* 0x028fe20003f2d000 */
[----:B------:R-:W-:Y:S01]  /*1c50*/  IMAD.WIDE R20, R20, 0x40, RZ ;  /* 0x0000004014147825 */ /* 0x000fe200078e02ff */
[----:B------:R-:W-:Y:S01]  /*1c60*/  ISETP.GT.AND P0, PT, R13, RZ, PT ;  /* 0x000000ff0d00720c */ /* 0x000fe20003f04270 */
[----:B------:R-:W-:Y:S02]  /*1c70*/  BSSY B0, `(.L_x_26) ;  /* 0x0000264000007945 */ /* 0x000fe40003800000 */
[----:B------:R-:W-:Y:S01]  /*1c80*/  IMAD.SHL.U32 R15, R0, 0x2, RZ ;  /* 0x00000002000f7824 */ /* 0x000fe200078e00ff */
[----:B------:R-:W-:-:S04]  /*1c90*/  ISETP.GT.AND P5, PT, R12, RZ, P0 ;  /* 0x000000ff0c00720c */ /* 0x000fc800007a4270 */
[----:B------:R-:W-:Y:S01]  /*1ca0*/  LOP3.LUT R71, R20, 0x6, R15, 0xf8, !PT ;  /* 0x0000000614477812 */ /* 0x000fe200078ef80f */
[----:B0-----:R-:W-:-:S04]  /*1cb0*/  IMAD R22, R21, R68, RZ ;  /* 0x0000004415167224 */ /* 0x001fc800078e02ff */
[----:B------:R-:W-:-:S04]  /*1cc0*/  IMAD.WIDE.U32 R58, R71, R68, R16 ;  /* 0x00000044473a7225 */ /* 0x000fc800078e0010 */
[----:B------:R-:W-:-:S04]  /*1cd0*/  IMAD R15, R71, R69, R22 ;  /* 0x00000045470f7224 */ /* 0x000fc800078e0216 */
[----:B------:R-:W-:Y:S01]  /*1ce0*/  IMAD.IADD R57, R59, 0x1, R15 ;  /* 0x000000013b397824 */ /* 0x000fe200078e020f */
[----:B------:R-:W-:Y:S06]  /*1cf0*/  @!P1 BRA `(.L_x_27) ;  /* 0x0000001800b09947 */ /* 0x000fec0003800000 */
[----:B------:R-:W-:Y:S01]  /*1d00*/  ULDC.64 UR8, c[0x0][0x6b8] ;  /* 0x0001ae0000087ab9 */ /* 0x000fe20000000a00 */
[----:B------:R-:W-:Y:S01]  /*1d10*/  ULDC.64 UR12, c[0x0][0x6b0] ;  /* 0x0001ac00000c7ab9 */ /* 0x000fe20000000a00 */
[----:B------:R-:W-:Y:S01]  /*1d20*/  IMAD R15, R23, UR8, RZ ;  /* 0x00000008170f7c24 */ /* 0x000fe2000f8e02ff */
[----:B------:R-:W-:Y:S01]  /*1d30*/  ULDC.64 UR16, c[0x0][0x6a8] ;  /* 0x0001aa0000107ab9 */ /* 0x000fe20000000a00 */
[----:B------:R-:W-:Y:S01]  /*1d40*/  IMAD R20, R21, UR12, RZ ;  /* 0x0000000c15147c24 */ /* 0x000fe2000f8e02ff */
[----:B------:R-:W-:Y:S01]  /*1d50*/  ULDC.64 UR10, c[0x0][0x6c0] ;  /* 0x0001b000000a7ab9 */ /* 0x000fe20000000a00 */
[----:B------:R-:W-:-:S04]  /*1d60*/  IMAD.WIDE.U32 R60, R14, UR8, R18 ;  /* 0x000000080e3c7c25 */ /* 0x000fc8000f8e0012 */
[----:B------:R-:W-:Y:S02]  /*1d70*/  IMAD R63, R14, UR9, R15 ;  /* 0x000000090e3f7c24 */ /* 0x000fe4000f8e020f */
[----:B------:R-:W-:Y:S02]  /*1d80*/  IMAD R67, R71, UR13, R20 ;  /* 0x0000000d47437c24 */ /* 0x000fe4000f8e0214 */
[----:B------:R-:W-:Y:S02]  /*1d90*/  IMAD.IADD R21, R61, 0x1, R63 ;  /* 0x000000013d157824 */ /* 0x000fe400078e023f */
[----:B------:R-:W-:-:S04]  /*1da0*/  IMAD.MOV.U32 R20, RZ, RZ, R60 ;  /* 0x000000ffff147224 */ /* 0x000fc800078e003c */
[----:B------:R-:W-:-:S04]  /*1db0*/  IMAD.WIDE.U32 R16, R71, UR12, R20 ;  /* 0x0000000c47107c25 */ /* 0x000fc8000f8e0014 */
[----:B------:R-:W-:Y:S01]  /*1dc0*/  IMAD.IADD R15, R17, 0x1, R67 ;  /* 0x00000001110f7824 */ /* 0x000fe200078e0243 */
[----:B------:R-:W-:-:S04]  /*1dd0*/  LEA R22, P1, R16, UR16, 0x2 ;  /* 0x0000001010167c11 */ /* 0x000fc8000f8210ff */
[----:B------:R-:W-:Y:S02]  /*1de0*/  LEA.HI.X R23, R16, UR17, R15, 0x2, P1 ;  /* 0x0000001110177c11 */ /* 0x000fe400088f140f */
[----:B------:R-:W0:Y:S03]  /*1df0*/  LDC.64 R16, c[0x0][0x6b0] ;  /* 0x0001ac00ff107b82 */ /* 0x000e260000000a00 */
[----:B------:R-:W3:Y:S01]  /*1e00*/  @P5 LDG.E.LTC128B R15, desc[UR14][R22.64] ;  /* 0x0000000e160f5981 */ /* 0x000ee2000c1e1920 */
[----:B------:R-:W-:Y:S01]  /*1e10*/  LEA R56, P1, R58, UR10, 0x2 ;  /* 0x0000000a3a387c11 */ /* 0x000fe2000f8210ff */
[----:B------:R-:W-:Y:S01]  /*1e20*/  BSSY B1, `(.L_x_28) ;  /* 0x0000015000017945 */ /* 0x000fe20003800000 */
[----:B------:R-:W-:Y:S02]  /*1e30*/  ISETP.GT.AND P0, PT, R12, 0x8, P0 ;  /* 0x000000080c00780c */ /* 0x000fe40000704270 */
[----:B------:R-:W-:-:S02]  /*1e40*/  LEA.HI.X R57, R58, UR11, R57, 0x2, P1 ;  /* 0x0000000b3a397c11 */ /* 0x000fc400088f1439 */
[----:B------:R-:W-:Y:S02]  /*1e50*/  ISETP.GT.AND P1, PT, R13, 0x1, PT ;  /* 0x000000010d00780c */ /* 0x000fe40003f24270 */
[----:B------:R-:W-:Y:S01]  /*1e60*/  LEA R58, P6, R68, R56, 0x2 ;  /* 0x00000038443a7211 */ /* 0x000fe200078c10ff */
[----:B0-----:R-:W-:-:S04]  /*1e70*/  IMAD.WIDE.U32 R64, R71, UR12, R16 ;  /* 0x0000000c47407c25 */ /* 0x001fc8000f8e0010 */
[----:B------:R-:W-:Y:S01]  /*1e80*/  IMAD.IADD R65, R67, 0x1, R65 ;  /* 0x0000000143417824 */ /* 0x000fe200078e0241 */
[-C--:B------:R-:W-:Y:S01]  /*1e90*/  IADD3 R61, P2, R60, R64.reuse, RZ ;  /* 0x000000403c3d7210 */ /* 0x080fe20007f5e0ff */
[----:B------:R-:W-:Y:S01]  /*1ea0*/  IMAD.WIDE.U32 R16, R71, UR12, R18 ;  /* 0x0000000c47107c25 */ /* 0x000fe2000f8e0012 */
[----:B------:R-:W-:-:S03]  /*1eb0*/  IADD3 R60, P4, R18, R64, RZ ;  /* 0x00000040123c7210 */ /* 0x000fc60007f9e0ff */
[----:B------:R-:W-:Y:S02]  /*1ec0*/  IMAD.IADD R17, R67, 0x1, R17 ;  /* 0x0000000143117824 */ /* 0x000fe400078e0211 */
[----:B------:R-:W-:-:S04]  /*1ed0*/  IMAD.WIDE.U32 R16, R14, UR8, R16 ;  /* 0x000000080e107c25 */ /* 0x000fc8000f8e0010 */
[----:B---3--:R-:W-:-:S04]  /*1ee0*/  FMUL R59, R15, R10 ;  /* 0x0000000a0f3b7220 */ /* 0x008fc80000400000 */
[----:B--2---:R-:W-:Y:S01]  /*1ef0*/  FFMA R73, R24, R9, R59 ;  /* 0x0000000918497223 */ /* 0x004fe2000000003b */
[----:B------:R-:W-:Y:S01]  /*1f00*/  IMAD.X R24, R65, 0x1, R21, P2 ;  /* 0x0000000141187824 */ /* 0x000fe200010e0615 */
[----:B------:R-:W-:-:S03]  /*1f10*/  LEA R20, P2, R61, UR16, 0x2 ;  /* 0x000000103d147c11 */ /* 0x000fc6000f8410ff */
[----:B------:R0:W-:Y:S01]  /*1f20*/  @P5 STG.E desc[UR14][R56.64], R73 ;  /* 0x0000004938005986 */ /* 0x0001e2000c10190e */
[----:B------:R-:W-:Y:S02]  /*1f30*/  ISETP.GT.AND P5, PT, R12, RZ, P1 ;  /* 0x000000ff0c00720c */ /* 0x000fe40000fa4270 */
[----:B------:R-:W-:-:S11]  /*1f40*/  LEA.HI.X R21, R61, UR17, R24, 0x2, P2 ;  /* 0x000000113d157c11 */ /* 0x000fd600090f1418 */
[----:B0-----:R-:W-:Y:S05]  /*1f50*/  @!P5 BRA `(.L_x_29) ;  /* 0x000000000004d947 */ /* 0x001fea0003800000 */
[----:B------:R0:W5:Y:S02]  /*1f60*/  LDG.E.LTC128B R15, desc[UR14][R20.64] ;  /* 0x0000000e140f7981 */ /* 0x000164000c1e1920 */
.L_x_29:
[----:B------:R-:W-:Y:S05]  /*1f70*/  BSYNC B1 ;  /* 0x0000000000017941 */ /* 0x000fea0003800000 */
.L_x_28:
[----:B-----5:R-:W-:Y:S01]  /*1f80*/  FMUL R18, R15, R10 ;  /* 0x0000000a0f127220 */ /* 0x020fe20000400000 */
[----:B------:R-:W-:Y:S01]  /*1f90*/  LEA.HI.X R59, R68, R57, R69, 0x2, P6 ;  /* 0x00000039443b7211 */ /* 0x000fe200030f1445 */
[----:B------:R-:W-:Y:S01]  /*1fa0*/  IMAD.IADD R17, R63, 0x1, R17 ;  /* 0x000000013f117824 */ /* 0x000fe200078e0211 */
[C---:B------:R-:W-:Y:S01]  /*1fb0*/  LEA R24, P2, R16.reuse, UR16, 0x2 ;  /* 0x0000001010187c11 */ /* 0x040fe2000f8410ff */
[----:B------:R-:W-:Y:S01]  /*1fc0*/  FFMA R67, R25, R9, R18 ;  /* 0x0000000919437223 */ /* 0x000fe20000000012 */
[----:B------:R-:W-:Y:S01]  /*1fd0*/  BSSY B1, `(.L_x_30) ;  /* 0x0000007000017945 */ /* 0x000fe20003800000 */
[----:B------:R-:W-:Y:S01]  /*1fe0*/  IMAD.X R61, R19, 0x1, R65, P4 ;  /* 0x00000001133d7824 */ /* 0x000fe200020e0641 */
[----:B------:R-:W-:Y:S01]  /*1ff0*/  LEA.HI.X R25, R16, UR17, R17, 0x2, P2 ;  /* 0x0000001110197c11 */ /* 0x000fe200090f1411 */
[----:B------:R-:W-:Y:S01]  /*2000*/  IMAD.MOV.U32 R19, RZ, RZ, R15 ;  /* 0x000000ffff137224 */ /* 0x000fe200078e000f */
[----:B------:R1:W-:Y:S01]  /*2010*/  @P5 STG.E desc[UR14][R58.64], R67 ;  /* 0x000000433a005986 */ /* 0x0003e2000c10190e */
[----:B------:R-:W-:Y:S06]  /*2020*/  @!P0 BRA `(.L_x_31) ;  /* 0x0000000000048947 */ /* 0x000fec0003800000 */
[----:B------:R2:W5:Y:S02]  /*2030*/  LDG.E.LTC128B R19, desc[UR14][R24.64+0x20] ;  /* 0x0000200e18137981 */ /* 0x000564000c1e1920 */
.L_x_31:
[----:B------:R-:W-:Y:S05]  /*2040*/  BSYNC B1 ;  /* 0x0000000000017941 */ /* 0x000fea0003800000 */
.L_x_30:
[----:B------:R-:W-:-:S04]  /*2050*/  IMAD.WIDE.U32 R14, R14, UR8, R60 ;  /* 0x000000080e0e7c25 */ /* 0x000fc8000f8e003c */
[----:B-----5:R-:W-:Y:S01]  /*2060*/  FMUL R17, R19, R10 ;  /* 0x0000000a13117220 */ /* 0x020fe20000400000 */
[----:B------:R-:W-:Y:S01]  /*2070*/  ISETP.GT.AND P1, PT, R12, 0x8, P1 ;  /* 0x000000080c00780c */ /* 0x000fe20000f24270 */
[----:B------:R-:W-:Y:S01]  /*2080*/  USHF.L.U64.HI UR10, UR12, 0x5, UR13 ;  /* 0x000000050c0a7899 */ /* 0x000fe2000801020d */
[----:B------:R-:W-:Y:S01]  /*2090*/  IMAD.IADD R15, R63, 0x1, R15 ;  /* 0x000000013f0f7824 */ /* 0x000fe200078e020f */
[----:B------:R-:W-:Y:S01]  /*20a0*/  LEA R16, P5, R14, UR16, 0x2 ;  /* 0x000000100e107c11 */ /* 0x000fe2000f8a10ff */
[----:B------:R-:W-:Y:S01]  /*20b0*/  FFMA R61, R26, R9, R17 ;  /* 0x000000091a3d7223 */ /* 0x000fe20000000011 */
[----:B------:R-:W-:Y:S01]  /*20c0*/  ISETP.GT.AND P2, PT, R13, 0x8, PT ;  /* 0x000000080d00780c */ /* 0x000fe20003f44270 */
[----:B------:R-:W-:Y:S01]  /*20d0*/  USHF.L.U32 UR9, UR12, 0x5, URZ ;  /* 0x000000050c097899 */ /* 0x000fe2000800063f */
[----:B------:R-:W-:Y:S01]  /*20e0*/  LEA.HI.X R17, R14, UR17, R15, 0x2, P5 ;  /* 0x000000110e117c11 */ /* 0x000fe2000a8f140f */
[----:B------:R-:W-:Y:S01]  /*20f0*/  @P0 IMAD.MOV.U32 R14, RZ, RZ, R56 ;  /* 0x000000ffff0e0224 */ /* 0x000fe200078e0038 */
[----:B------:R-:W-:Y:S01]  /*2100*/  BSSY B1, `(.L_x_32) ;  /* 0x0000007000017945 */ /* 0x000fe20003800000 */
[----:B------:R-:W-:Y:S01]  /*2110*/  @P0 IMAD.MOV.U32 R15, RZ, RZ, R57 ;  /* 0x000000ffff0f0224 */ /* 0x000fe200078e0039 */
[----:B------:R-:W-:Y:S01]  /*2120*/  ISETP.GT.AND P4, PT, R12, RZ, P2 ;  /* 0x000000ff0c00720c */ /* 0x000fe20001784270 */
[----:B--2---:R-:W-:-:S03]  /*2130*/  IMAD.MOV.U32 R25, RZ, RZ, R19 ;  /* 0x000000ffff197224 */ /* 0x004fc600078e0013 */
[----:B------:R2:W-:Y:S01]  /*2140*/  @P0 STG.E desc[UR14][R14.64+0x20], R61 ;  /* 0x0000203d0e000986 */ /* 0x0005e2000c10190e */
[----:B------:R-:W-:Y:S08]  /*2150*/  @!P1 BRA `(.L_x_33) ;  /* 0x0000000000049947 */ /* 0x000ff00003800000 */
[----:B------:R3:W5:Y:S02]  /*2160*/  LDG.E.LTC128B R25, desc[UR14][R16.64+0x20] ;  /* 0x0000200e10197981 */ /* 0x000764000c1e1920 */
.L_x_33:
[----:B------:R-:W-:Y:S05]  /*2170*/  BSYNC B1 ;  /* 0x0000000000017941 */ /* 0x000fea0003800000 */
.L_x_32:
[----:B--2--5:R-:W-:Y:S01]  /*2180*/  FMUL R14, R25, R10 ;  /* 0x0000000a190e7220 */ /* 0x024fe20000400000 */
[----:B------:R-:W-:Y:S01]  /*2190*/  IADD3 R18, P0, R22, UR9, RZ ;  /* 0x0000000916127c10 */ /* 0x000fe2000ff1e0ff */
[----:B------:R-:W-:Y:S02]  /*21a0*/  IMAD.MOV.U32 R63, RZ, RZ, R25 ;  /* 0x000000ffff3f7224 */ /* 0x000fe400078e0019 */
[----:B------:R-:W-:Y:S01]  /*21b0*/  FFMA R61, R27, R9, R14 ;  /* 0x000000091b3d7223 */ /* 0x000fe2000000000e */
[----:B---3--:R-:W-:Y:S01]  /*21c0*/  @P1 IMAD.MOV.U32 R16, RZ, RZ, R58 ;  /* 0x000000ffff101224 */ /* 0x008fe200078e003a */
[----:B------:R-:W-:Y:S01]  /*21d0*/  IADD3.X R19, R23, UR10, RZ, P0, !PT ;  /* 0x0000000a17137c10 */ /* 0x000fe200087fe4ff */
[----:B------:R-:W-:-:S05]  /*21e0*/  @P1 IMAD.MOV.U32 R17, RZ, RZ, R59 ;  /* 0x000000ffff111224 */ /* 0x000fca00078e003b */
[----:B------:R2:W-:Y:S04]  /*21f0*/  @P1 STG.E desc[UR14][R16.64+0x20], R61 ;  /* 0x0000203d10001986 */ /* 0x0005e8000c10190e */
[----:B------:R-:W3:Y:S01]  /*2200*/  @P4 LDG.E.LTC128B R63, desc[UR14][R18.64] ;  /* 0x0000000e123f4981 */ /* 0x000ee2000c1e1920 */
[C---:B------:R-:W-:Y:S01]  /*2210*/  IMAD.SHL.U32 R65, R68.reuse, 0x20, RZ ;  /* 0x0000002044417824 */ /* 0x040fe200078e00ff */
[----:B------:R-:W-:Y:S01]  /*2220*/  SHF.L.U64.HI R15, R68, 0x5, R69 ;  /* 0x00000005440f7819 */ /* 0x000fe20000010245 */
[----:B------:R-:W-:Y:S01]  /*2230*/  BSSY B1, `(.L_x_34) ;  /* 0x000000c000017945 */ /* 0x000fe20003800000 */
[----:B------:R-:W-:Y:S02]  /*2240*/  ISETP.GT.AND P0, PT, R13, 0x9, PT ;  /* 0x000000090d00780c */ /* 0x000fe40003f04270 */
[----:B------:R-:W-:-:S02]  /*2250*/  IADD3 R24, P5, R65, R56, RZ ;  /* 0x0000003841187210 */ /* 0x000fc40007fbe0ff */
[----:B------:R-:W-:-:S03]  /*2260*/  ISETP.GT.AND P1, PT, R12, RZ, P0 ;  /* 0x000000ff0c00720c */ /* 0x000fc60000724270 */
[----:B------:R-:W-:Y:S01]  /*2270*/  IMAD.X R25, R15, 0x1, R57, P5 ;  /* 0x000000010f197824 */ /* 0x000fe200028e0639 */
[----:B------:R-:W-:Y:S01]  /*2280*/  IADD3 R26, P5, R20, UR9, RZ ;  /* 0x00000009141a7c10 */ /* 0x000fe2000ffbe0ff */
[----:B---3--:R-:W-:-:S04]  /*2290*/  FMUL R27, R63, R10 ;  /* 0x0000000a3f1b7220 */ /* 0x008fc80000400000 */
[----:B-1----:R-:W-:Y:S01]  /*22a0*/  FFMA R67, R28, R9, R27 ;  /* 0x000000091c437223 */ /* 0x002fe2000000001b */
[----:B------:R-:W-:-:S04]  /*22b0*/  IADD3.X R27, R21, UR10, RZ, P5, !PT ;  /* 0x0000000a151b7c10 */ /* 0x000fc8000affe4ff */
[----:B------:R2:W-:Y:S01]  /*22c0*/  @P4 STG.E desc[UR14][R24.64], R67 ;  /* 0x0000004318004986 */ /* 0x0005e2000c10190e */
[----:B------:R-:W-:Y:S05]  /*22d0*/  @!P1 BRA `(.L_x_35) ;  /* 0x0000000000049947 */ /* 0x000fea0003800000 */
[----:B------:R1:W5:Y:S02]  /*22e0*/  LDG.E.LTC128B R63, desc[UR14][R26.64] ;  /* 0x0000000e1a3f7981 */ /* 0x000364000c1e1920 */
.L_x_35:
[----:B------:R-:W-:Y:S05]  /*22f0*/  BSYNC B1 ;  /* 0x0000000000017941 */ /* 0x000fea0003800000 */
.L_x_34:
[----:B------:R-:W-:Y:S01]  /*2300*/  UIADD3 UR7, UP0, UR9, 0x20, URZ ;  /* 0x0000002009077890 */ /* 0x000fe2000ff1e03f */
[----:B------:R-:W-:Y:S01]  /*2310*/  ISETP.GT.AND P2, PT, R12, 0x8, P2 ;  /* 0x000000080c00780c */ /* 0x000fe20001744270 */
[----:B-----5:R-:W-:Y:S01]  /*2320*/  FMUL R14, R63, R10 ;  /* 0x0000000a3f0e7220 */ /* 0x020fe20000400000 */
[----:B------:R-:W-:Y:S01]  /*2330*/  IADD3 R60, P4, R65, R58, RZ ;  /* 0x0000003a413c7210 */ /* 0x000fe20007f9e0ff */
[----:B------:R-:W-:Y:S02]  /*2340*/  UIADD3.X UR8, URZ, UR10, URZ, UP0, !UPT ;  /* 0x0000000a3f087290 */ /* 0x000fe400087fe43f */
[----:B------:R-:W-:Y:S01]  /*2350*/  IADD3 R22, P5, R22, UR7, RZ ;  /* 0x0000000716167c10 */ /* 0x000fe2000ffbe0ff */
[----:B--2---:R-:W-:Y:S01]  /*2360*/  FFMA R67, R29, R9, R14 ;  /* 0x000000091d437223 */ /* 0x004fe2000000000e */
[----:B------:R-:W-:Y:S02]  /*2370*/  IMAD.X R61, R15, 0x1, R59, P4 ;  /* 0x000000010f3d7824 */ /* 0x000fe400020e063b */
[----:B------:R-:W-:-:S03]  /*2380*/  IADD3.X R23, R23, UR8, RZ, P5, !PT ;  /* 0x0000000817177c10 */ /* 0x000fc6000affe4ff */
[----:B------:R2:W-:Y:S04]  /*2390*/  @P1 STG.E desc[UR14][R60.64], R67 ;  /* 0x000000433c001986 */ /* 0x0005e8000c10190e */
[----:B------:R-:W3:Y:S01]  /*23a0*/  @P2 LDG.E.LTC128B R63, desc[UR14][R22.64] ;  /* 0x0000000e163f2981 */ /* 0x000ee2000c1e1920 */
[----:B------:R-:W-:Y:S01]  /*23b0*/  IADD3 R16, P1, R65, 0x20, RZ ;  /* 0x0000002041107810 */ /* 0x000fe20007f3e0ff */
[----:B------:R-:W-:Y:S01]  /*23c0*/  BSSY B1, `(.L_x_36) ;  /* 0x000000c000017945 */ /* 0x000fe20003800000 */
[----:B------:R-:W-:Y:S02]  /*23d0*/  ISETP.GT.AND P4, PT, R12, 0x8, P0 ;  /* 0x000000080c00780c */ /* 0x000fe40000784270 */
[----:B------:R-:W-:Y:S01]  /*23e0*/  IADD3 R28, P5, R16, R56, RZ ;  /* 0x00000038101c7210 */ /* 0x000fe20007fbe0ff */
[----:B------:R-:W-:Y:S01]  /*23f0*/  IMAD.X R14, RZ, RZ, R15, P1 ;  /* 0x000000ffff0e7224 */ /* 0x000fe200008e060f */
[----:B0-----:R-:W-:-:S03]  /*2400*/  IADD3 R20, P0, R20, UR7, RZ ;  /* 0x0000000714147c10 */ /* 0x001fc6000ff1e0ff */
[----:B------:R-:W-:Y:S01]  /*2410*/  IMAD.X R29, R14, 0x1, R57, P5 ;  /* 0x000000010e1d7824 */ /* 0x000fe200028e0639 */
[----:B------:R-:W-:Y:S01]  /*2420*/  IADD3.X R21, R21, UR8, RZ, P0, !PT ;  /* 0x0000000815157c10 */ /* 0x000fe200087fe4ff */
[----:B---3--:R-:W-:-:S04]  /*2430*/  FMUL R17, R63, R10 ;  /* 0x0000000a3f117220 */ /* 0x008fc80000400000 */
[----:B------:R-:W-:-:S05]  /*2440*/  FFMA R17, R30, R9, R17 ;  /* 0x000000091e117223 */ /* 0x000fca0000000011 */
[----:B------:R2:W-:Y:S01]  /*2450*/  @P2 STG.E desc[UR14][R28.64], R17 ;  /* 0x000000111c002986 */ /* 0x0005e2000c10190e */
[----:B------:R-:W-:Y:S05]  /*2460*/  @!P4 BRA `(.L_x_37) ;  /* 0x000000000004c947 */ /* 0x000fea0003800000 */
[----:B------:R0:W5:Y:S02]  /*2470*/  LDG.E.LTC128B R63, desc[UR14][R20.64] ;  /* 0x0000000e143f7981 */ /* 0x000164000c1e1920 */
.L_x_37:
[----:B------:R-:W-:Y:S05]  /*2480*/  BSYNC B1 ;  /* 0x0000000000017941 */ /* 0x000fea0003800000 */
.L_x_36:
[----:B0-----:R-:W-:Y:S01]  /*2490*/  IADD3 R20, P2, R16, R58, RZ ;  /* 0x0000003a10147210 */ /* 0x001fe20007f5e0ff */
[----:B-----5:R-:W-:Y:S01]  /*24a0*/  FMUL R22, R63, R10 ;  /* 0x0000000a3f167220 */ /* 0x020fe20000400000 */
[C---:B------:R-:W-:Y:S01]  /*24b0*/  ISETP.GT.AND P1, PT, R13.reuse, 0x10, PT ;  /* 0x000000100d00780c */ /* 0x040fe20003f24270 */
[----:B------:R-:W-:Y:S01]  /*24c0*/  BSSY B1, `(.L_x_38) ;  /* 0x000000b000017945 */ /* 0x000fe20003800000 */
[----:B------:R-:W-:Y:S01]  /*24d0*/  ISETP.GT.AND P0, PT, R13, 0x11, PT ;  /* 0x000000110d00780c */ /* 0x000fe20003f04270 */
[----:B------:R-:W-:Y:S01]  /*24e0*/  FFMA R31, R31, R9, R22 ;  /* 0x000000091f1f7223 */ /* 0x000fe20000000016 */
[----:B------:R-:W-:Y:S01]  /*24f0*/  IMAD.X R21, R14, 0x1, R59, P2 ;  /* 0x000000010e157824 */ /* 0x000fe200010e063b */
[----:B------:R-:W-:Y:S02]  /*2500*/  ISETP.GT.AND P5, PT, R12, RZ, P1 ;  /* 0x000000ff0c00720c */ /* 0x000fe40000fa4270 */
[----:B------:R-:W-:Y:S02]  /*2510*/  IADD3 R22, P2, R18, UR9, RZ ;  /* 0x0000000912167c10 */ /* 0x000fe4000ff5e0ff */
[----:B------:R0:W-:Y:S01]  /*2520*/  @P4 STG.E desc[UR14][R20.64], R31 ;  /* 0x0000001f14004986 */ /* 0x0001e2000c10190e */
[----:B--2---:R-:W-:-:S02]  /*2530*/  IADD3 R28, P6, R24, R65, RZ ;  /* 0x00000041181c7210 */ /* 0x004fc40007fde0ff */
[----:B------:R-:W-:-:S06]  /*2540*/  IADD3.X R23, R19, UR10, RZ, P2, !PT ;  /* 0x0000000a13177c10 */ /* 0x000fcc00097fe4ff */
[----:B------:R-:W-:Y:S05]  /*2550*/  @!P5 BRA `(.L_x_39) ;  /* 0x000000000004d947 */ /* 0x000fea0003800000 */
[----:B------:R2:W5:Y:S02]  /*2560*/  LDG.E.LTC128B R63, desc[UR14][R22.64] ;  /* 0x0000000e163f7981 */ /* 0x000564000c1e1920 */
.L_x_39:
[----:B------:R-:W-:Y:S05]  /*2570*/  BSYNC B1 ;  /* 0x0000000000017941 */ /* 0x000fea0003800000 */
.L_x_38:
[----:B-----5:R-:W-:Y:S01]  /*2580*/  FMUL R17, R63, R10 ;  /* 0x0000000a3f117220 */ /* 0x020fe20000400000 */
[----:B------:R-:W-:Y:S01]  /*2590*/  IMAD.X R29, R25, 0x1, R15, P6 ;  /* 0x00000001191d7824 */ /* 0x000fe200030e060f */
[----:B------:R-:W-:Y:S01]  /*25a0*/  ISETP.GT.AND P2, PT, R12, RZ, P0 ;  /* 0x000000ff0c00720c */ /* 0x000fe20000744270 */
[----:B------:R-:W-:Y:S01]  /*25b0*/  BSSY B1, `(.L_x_40) ;  /* 0x0000008000017945 */ /* 0x000fe20003800000 */
[----:B------:R-:W-:Y:S01]  /*25c0*/  FFMA R17, R32, R9, R17 ;  /* 0x0000000920117223 */ /* 0x000fe20000000011 */
[----:B0-----:R-:W-:Y:S02]  /*25d0*/  IADD3 R20, P6, R26, UR9, RZ ;  /* 0x000000091a147c10 */ /* 0x001fe4000ffde0ff */
[----:B------:R-:W-:Y:S02]  /*25e0*/  IADD3 R30, P4, R60, R65, RZ ;  /* 0x000000413c1e7210 */ /* 0x000fe40007f9e0ff */
[----:B------:R0:W-:Y:S01]  /*25f0*/  @P5 STG.E desc[UR14][R28.64], R17 ;  /* 0x000000111c005986 */ /* 0x0001e2000c10190e */
[----:B------:R-:W-:-:S05]  /*2600*/  IADD3.X R21, R27, UR10, RZ, P6, !PT ;  /* 0x0000000a1b157c10 */ /* 0x000fca000b7fe4ff */
[----:B------:R-:W-:Y:S05]  /*2610*/  @!P2 BRA `(.L_x_41) ;  /* 0x000000000004a947 */ /* 0x000fea0003800000 */
[----:B------:R3:W5:Y:S02]  /*2620*/  LDG.E.LTC128B R63, desc[UR14][R20.64] ;  /* 0x0000000e143f7981 */ /* 0x000764000c1e1920 */
.L_x_41:
[----:B------:R-:W-:Y:S05]  /*2630*/  BSYNC B1 ;  /* 0x0000000000017941 */ /* 0x000fea0003800000 */
.L_x_40:
[----:B-----5:R-:W-:Y:S01]  /*2640*/  FMUL R32, R63, R10 ;  /* 0x0000000a3f207220 */ /* 0x020fe20000400000 */
[----:B------:R-:W-:Y:S01]  /*2650*/  IMAD.X R31, R61, 0x1, R15, P4 ;  /* 0x000000013d1f7824 */ /* 0x000fe200020e060f */
[----:B------:R-:W-:Y:S01]  /*2660*/  ISETP.GT.AND P1, PT, R12, 0x8, P1 ;  /* 0x000000080c00780c */ /* 0x000fe20000f24270 */
[----:B------:R-:W-:Y:S01]  /*2670*/  BSSY B1, `(.L_x_42) ;  /* 0x0000008000017945 */ /* 0x000fe20003800000 */
[----:B------:R-:W-:Y:S01]  /*2680*/  FFMA R33, R33, R9, R32 ;  /* 0x0000000921217223 */ /* 0x000fe20000000020 */
[----:B------:R-:W-:Y:S02]  /*2690*/  IADD3 R18, P4, R18, UR7, RZ ;  /* 0x0000000712127c10 */ /* 0x000fe4000ff9e0ff */
[----:B------:R-:W-:Y:S02]  /*26a0*/  IADD3 R32, P5, R16, R24, RZ ;  /* 0x0000001810207210 */ /* 0x000fe40007fbe0ff */
[----:B------:R4:W-:Y:S01]  /*26b0*/  @P2 STG.E desc[UR14][R30.64], R33 ;  /* 0x000000211e002986 */ /* 0x0009e2000c10190e */
[----:B------:R-:W-:-:S05]  /*26c0*/  IADD3.X R19, R19, UR8, RZ, P4, !PT ;  /* 0x0000000813137c10 */ /* 0x000fca000a7fe4ff */
[----:B------:R-:W-:Y:S05]  /*26d0*/  @!P1 BRA `(.L_x_43) ;  /* 0x0000000000049947 */ /* 0x000fea0003800000 */
[----:B------:R0:W5:Y:S02]  /*26e0*/  LDG.E.LTC128B R63, desc[UR14][R18.64] ;  /* 0x0000000e123f7981 */ /* 0x000164000c1e1920 */
.L_x_43:
[----:B------:R-:W-:Y:S05]  /*26f0*/  BSYNC B1 ;  /* 0x0000000000017941 */ /* 0x000fea0003800000 */
.L_x_42:
[----:B0----5:R-:W-:Y:S01]  /*2700*/  FMUL R17, R63, R10 ;  /* 0x0000000a3f117220 */ /* 0x021fe20000400000 */
[----:B----4-:R-:W-:Y:S01]  /*2710*/  IMAD.X R33, R14, 0x1, R25, P5 ;  /* 0x000000010e217824 */ /* 0x010fe200028e0619 */
[----:B------:R-:W-:Y:S01]  /*2720*/  ISETP.GT.AND P2, PT, R12, 0x8, P0 ;  /* 0x000000080c00780c */ /* 0x000fe20000744270 */
[----:B------:R-:W-:Y:S01]  /*2730*/  BSSY B1, `(.L_x_44) ;  /* 0x0000007000017945 */ /* 0x000fe20003800000 */
[----:B------:R-:W-:Y:S01]  /*2740*/  FFMA R17, R34, R9, R17 ;  /* 0x0000000922117223 */ /* 0x000fe20000000011 */
[----:B------:R-:W-:-:S04]  /*2750*/  IADD3 R18, P0, R26, UR7, RZ ;  /* 0x000000071a127c10 */ /* 0x000fc8000ff1e0ff */
[----:B------:R0:W-:Y:S01]  /*2760*/  @P1 STG.E desc[UR14][R32.64], R17 ;  /* 0x0000001120001986 */ /* 0x0001e2000c10190e */
[----:B------:R-:W-:-:S05]  /*2770*/  IADD3.X R19, R27, UR8, RZ, P0, !PT ;  /* 0x000000081b137c10 */ /* 0x000fca00087fe4ff */
[----:B------:R-:W-:Y:S05]  /*2780*/  @!P2 BRA `(.L_x_45) ;  /* 0x000000000004a947 */ /* 0x000fea0003800000 */
[----:B------:R4:W5:Y:S02]  /*2790*/  LDG.E.LTC128B R63, desc[UR14][R18.64] ;  /* 0x0000000e123f7981 */ /* 0x000964000c1e1920 */
.L_x_45:
[----:B------:R-:W-:Y:S05]  /*27a0*/  BSYNC B1 ;  /* 0x0000000000017941 */ /* 0x000fea0003800000 */
.L_x_44:
[----:B----4-:R-:W-:Y:S01]  /*27b0*/  IADD3 R18, P5, R16, R60, RZ ;  /* 0x0000003c10127210 */ /* 0x010fe20007fbe0ff */
        /* <DEDUP_REMOVED lines=9> */
[----:B-1----:R-:W-:-:S02]  /*2850*/  IADD3 R26, P5, R28, R65, RZ ;  /* 0x000000411c1a7210 */ /* 0x002fc40007fbe0ff */
[----:B------:R-:W-:-:S06]  /*2860*/  IADD3.X R25, R23, UR10, RZ, P6, !PT ;  /* 0x0000000a17197c10 */ /* 0x000fcc000b7fe4ff */
[----:B------:R-:W-:Y:S05]  /*2870*/  @!P4 BRA `(.L_x_47) ;  /* 0x000000000004c947 */ /* 0x000fea0003800000 */
[----:B------:R1:W5:Y:S02]  /*2880*/  LDG.E.LTC128B R63, desc[UR14][R24.64] ;  /* 0x0000000e183f7981 */ /* 0x000364000c1e1920 */
.L_x_47:
[----:B------:R-:W-:Y:S05]  /*2890*/  BSYNC B1 ;  /* 0x0000000000017941 */ /* 0x000fea0003800000 */
.L_x_46:
[----:B0----5:R-:W-:Y:S01]  /*28a0*/  FMUL R17, R63, R10 ;  /* 0x0000000a3f117220 */ /* 0x021fe20000400000 */
[----:B------:R-:W-:Y:S01]  /*28b0*/  IMAD.X R27, R29, 0x1, R15, P5 ;  /* 0x000000011d1b7824 */ /* 0x000fe200028e060f */
[----:B------:R-:W-:Y:S01]  /*28c0*/  ISETP.GT.AND P2, PT, R12, RZ, P0 ;  /* 0x000000ff0c00720c */ /* 0x000fe20000744270 */
[----:B------:R-:W-:Y:S01]  /*28d0*/  BSSY B1, `(.L_x_48) ;  /* 0x0000008000017945 */ /* 0x000fe20003800000 */
[----:B------:R-:W-:Y:S01]  /*28e0*/  FFMA R17, R36, R9, R17 ;  /* 0x0000000924117223 */ /* 0x000fe20000000011 */
[----:B----4-:R-:W-:Y:S02]  /*28f0*/  IADD3 R18, P6, R20, UR9, RZ ;  /* 0x0000000914127c10 */ /* 0x010fe4000ffde0ff */
[----:B------:R-:W-:Y:S02]  /*2900*/  IADD3 R32, P5, R30, R65, RZ ;  /* 0x000000411e207210 */ /* 0x000fe40007fbe0ff */
[----:B------:R0:W-:Y:S01]  /*2910*/  @P4 STG.E desc[UR14][R26.64], R17 ;  /* 0x000000111a004986 */ /* 0x0001e2000c10190e */
[----:B------:R-:W-:-:S05]  /*2920*/  IADD3.X R19, R21, UR10, RZ, P6, !PT ;  /* 0x0000000a15137c10 */ /* 0x000fca000b7fe4ff */
[----:B------:R-:W-:Y:S05]  /*2930*/  @!P2 BRA `(.L_x_49) ;  /* 0x000000000004a947 */ /* 0x000fea0003800000 */
[----:B------:R4:W5:Y:S02]  /*2940*/  LDG.E.LTC128B R63, desc[UR14][R18.64] ;  /* 0x0000000e123f7981 */ /* 0x000964000c1e1920 */
.L_x_49:
[----:B------:R-:W-:Y:S05]  /*2950*/  BSYNC B1 ;  /* 0x0000000000017941 */ /* 0x000fea0003800000 */
.L_x_48:
[----:B-----5:R-:W-:Y:S01]  /*2960*/  FMUL R34, R63, R10 ;  /* 0x0000000a3f227220 */ /* 0x020fe20000400000 */
[----:B------:R-:W-:Y:S01]  /*2970*/  IMAD.X R33, R31, 0x1, R15, P5 ;  /* 0x000000011f217824 */ /* 0x000fe200028e060f */
[----:B------:R-:W-:Y:S01]  /*2980*/  ISETP.GT.AND P1, PT, R12, 0x8, P1 ;  /* 0x000000080c00780c */ /* 0x000fe20000f24270 */
[----:B------:R-:W-:Y:S01]  /*2990*/  BSSY B1, `(.L_x_50) ;  /* 0x0000008000017945 */ /* 0x000fe20003800000 */
[----:B------:R-:W-:Y:S01]  /*29a0*/  FFMA R37, R37, R9, R34 ;  /* 0x0000000925257223 */ /* 0x000fe20000000022 */
[----:B--2---:R-:W-:Y:S02]  /*29b0*/  IADD3 R22, P4, R22, UR7, RZ ;  /* 0x0000000716167c10 */ /* 0x004fe4000ff9e0ff */
[----:B------:R-:W-:Y:S02]  /*29c0*/  IADD3 R34, P5, R28, R16, RZ ;  /* 0x000000101c227210 */ /* 0x000fe40007fbe0ff */
[----:B------:R2:W-:Y:S01]  /*29d0*/  @P2 STG.E desc[UR14][R32.64], R37 ;  /* 0x0000002520002986 */ /* 0x0005e2000c10190e */
[----:B------:R-:W-:-:S05]  /*29e0*/  IADD3.X R23, R23, UR8, RZ, P4, !PT ;  /* 0x0000000817177c10 */ /* 0x000fca000a7fe4ff */
[----:B------:R-:W-:Y:S05]  /*29f0*/  @!P1 BRA `(.L_x_51) ;  /* 0x0000000000049947 */ /* 0x000fea0003800000 */
[----:B------:R0:W5:Y:S02]  /*2a00*/  LDG.E.LTC128B R63, desc[UR14][R22.64] ;  /* 0x0000000e163f7981 */ /* 0x000164000c1e1920 */
.L_x_51:
[----:B------:R-:W-:Y:S05]  /*2a10*/  BSYNC B1 ;  /* 0x0000000000017941 */ /* 0x000fea0003800000 */
.L_x_50:
[----:B0----5:R-:W-:Y:S01]  /*2a20*/  FMUL R17, R63, R10 ;  /* 0x0000000a3f117220 */ /* 0x021fe20000400000 */
[----:B------:R-:W-:Y:S01]  /*2a30*/  IMAD.X R35, R29, 0x1, R14, P5 ;  /* 0x000000011d237824 */ /* 0x000fe200028e060e */
[----:B------:R-:W-:Y:S01]  /*2a40*/  ISETP.GT.AND P2, PT, R12, 0x8, P0 ;  /* 0x000000080c00780c */ /* 0x000fe20000744270 */
[----:B------:R-:W-:Y:S01]  /*2a50*/  BSSY B1, `(.L_x_52) ;  /* 0x0000007000017945 */ /* 0x000fe20003800000 */
[----:B------:R-:W-:Y:S01]  /*2a60*/  FFMA R17, R38, R9, R17 ;  /* 0x0000000926117223 */ /* 0x000fe20000000011 */
[----:B---3--:R-:W-:-:S04]  /*2a70*/  IADD3 R20, P0, R20, UR7, RZ ;  /* 0x0000000714147c10 */ /* 0x008fc8000ff1e0ff */
[----:B------:R0:W-:Y:S01]  /*2a80*/  @P1 STG.E desc[UR14][R34.64], R17 ;  /* 0x0000001122001986 */ /* 0x0001e2000c10190e */
[----:B------:R-:W-:-:S05]  /*2a90*/  IADD3.X R21, R21, UR8, RZ, P0, !PT ;  /* 0x0000000815157c10 */ /* 0x000fca00087fe4ff */
[----:B------:R-:W-:Y:S05]  /*2aa0*/  @!P2 BRA `(.L_x_53) ;  /* 0x000000000004a947 */ /* 0x000fea0003800000 */
[----:B------:R3:W5:Y:S02]  /*2ab0*/  LDG.E.LTC128B R63, desc[UR14][R20.64] ;  /* 0x0000000e143f7981 */ /* 0x000764000c1e1920 */
.L_x_53:
[----:B------:R-:W-:Y:S05]  /*2ac0*/  BSYNC B1 ;  /* 0x0000000000017941 */ /* 0x000fea0003800000 */
.L_x_52:
[----:B---3--:R-:W-:Y:S01]  /*2ad0*/  IADD3 R20, P5, R30, R16, RZ ;  /* 0x000000101e147210 */ /* 0x008fe20007fbe0ff */
        /* <DEDUP_REMOVED lines=9> */
[----:B------:R-:W-:-:S02]  /*2b70*/  IADD3 R28, P5, R26, R65, RZ ;  /* 0x000000411a1c7210 */ /* 0x000fc40007fbe0ff */
[----:B------:R-:W-:-:S06]  /*2b80*/  IADD3.X R23, R25, UR10, RZ, P6, !PT ;  /* 0x0000000a19177c10 */ /* 0x000fcc000b7fe4ff */
[----:B------:R-:W-:Y:S05]  /*2b90*/  @!P4 BRA `(.L_x_55) ;  /* 0x000000000004c947 */ /* 0x000fea0003800000 */
[----:B------:R0:W5:Y:S02]  /*2ba0*/  LDG.E.LTC128B R63, desc[UR14][R22.64] ;  /* 0x0000000e163f7981 */ /* 0x000164000c1e1920 */
.L_x_55:
[----:B------:R-:W-:Y:S05]  /*2bb0*/  BSYNC B1 ;  /* 0x0000000000017941 */ /* 0x000fea0003800000 */
.L_x_54:
[----:B0----5:R-:W-:Y:S01]  /*2bc0*/  FMUL R17, R63, R10 ;  /* 0x0000000a3f117220 */ /* 0x021fe20000400000 */
[----:B------:R-:W-:Y:S01]  /*2bd0*/  IMAD.X R29, R27, 0x1, R15, P5 ;  /* 0x000000011b1d7824 */ /* 0x000fe200028e060f */
[----:B------:R-:W-:Y:S01]  /*2be0*/  ISETP.GT.AND P2, PT, R12, RZ, P0 ;  /* 0x000000ff0c00720c */ /* 0x000fe20000744270 */
[----:B------:R-:W-:Y:S01]  /*2bf0*/  BSSY B1, `(.L_x_56) ;  /* 0x0000008000017945 */ /* 0x000fe20003800000 */
[----:B------:R-:W-:Y:S01]  /*2c00*/  FFMA R17, R40, R9, R17 ;  /* 0x0000000928117223 */ /* 0x000fe20000000011 */
[----:B---3--:R-:W-:Y:S02]  /*2c10*/  IADD3 R20, P6, R18, UR9, RZ ;  /* 0x0000000912147c10 */ /* 0x008fe4000ffde0ff */
[----:B------:R-:W-:Y:S02]  /*2c20*/  IADD3 R30, P5, R32, R65, RZ ;  /* 0x00000041201e7210 */ /* 0x000fe40007fbe0ff */
[----:B------:R0:W-:Y:S01]  /*2c30*/  @P4 STG.E desc[UR14][R28.64], R17 ;  /* 0x000000111c004986 */ /* 0x0001e2000c10190e */
[----:B------:R-:W-:-:S05]  /*2c40*/  IADD3.X R21, R19, UR10, RZ, P6, !PT ;  /* 0x0000000a13157c10 */ /* 0x000fca000b7fe4ff */
[----:B------:R-:W-:Y:S05]  /*2c50*/  @!P2 BRA `(.L_x_57) ;  /* 0x000000000004a947 */ /* 0x000fea0003800000 */
[----:B------:R3:W5:Y:S02]  /*2c60*/  LDG.E.LTC128B R63, desc[UR14][R20.64] ;  /* 0x0000000e143f7981 */ /* 0x000764000c1e1920 */
.L_x_57:
[----:B------:R-:W-:Y:S05]  /*2c70*/  BSYNC B1 ;  /* 0x0000000000017941 */ /* 0x000fea0003800000 */
.L_x_56:
[----:B-----5:R-:W-:Y:S01]  /*2c80*/  FMUL R34, R63, R10 ;  /* 0x0000000a3f227220 */ /* 0x020fe20000400000 */
[----:B------:R-:W-:Y:S01]  /*2c90*/  IMAD.X R31, R33, 0x1, R15, P5 ;  /* 0x00000001211f7824 */ /* 0x000fe200028e060f */
[----:B------:R-:W-:Y:S01]  /*2ca0*/  ISETP.GT.AND P1, PT, R12, 0x8, P1 ;  /* 0x000000080c00780c */ /* 0x000fe20000f24270 */
[----:B------:R-:W-:Y:S01]  /*2cb0*/  BSSY B1, `(.L_x_58) ;  /* 0x0000008000017945 */ /* 0x000fe20003800000 */
[----:B------:R-:W-:Y:S01]  /*2cc0*/  FFMA R41, R41, R9, R34 ;  /* 0x0000000929297223 */ /* 0x000fe20000000022 */
[----:B-1----:R-:W-:Y:S02]  /*2cd0*/  IADD3 R24, P4, R24, UR7, RZ ;  /* 0x0000000718187c10 */ /* 0x002fe4000ff9e0ff */
[----:B------:R-:W-:Y:S02]  /*2ce0*/  IADD3 R34, P5, R26, R16, RZ ;  /* 0x000000101a227210 */ /* 0x000fe40007fbe0ff */
[----:B------:R1:W-:Y:S01]  /*2cf0*/  @P2 STG.E desc[UR14][R30.64], R41 ;  /* 0x000000291e002986 */ /* 0x0003e2000c10190e */
[----:B------:R-:W-:-:S05]  /*2d00*/  IADD3.X R25, R25, UR8, RZ, P4, !PT ;  /* 0x0000000819197c10 */ /* 0x000fca000a7fe4ff */
[----:B------:R-:W-:Y:S05]  /*2d10*/  @!P1 BRA `(.L_x_59) ;  /* 0x0000000000049947 */ /* 0x000fea0003800000 */
[----:B------:R0:W5:Y:S02]  /*2d20*/  LDG.E.LTC128B R63, desc[UR14][R24.64] ;  /* 0x0000000e183f7981 */ /* 0x000164000c1e1920 */
.L_x_59:
[----:B------:R-:W-:Y:S05]  /*2d30*/  BSYNC B1 ;  /* 0x0000000000017941 */ /* 0x000fea0003800000 */
.L_x_58:
[----:B0----5:R-:W-:Y:S01]  /*2d40*/  FMUL R17, R63, R10 ;  /* 0x0000000a3f117220 */ /* 0x021fe20000400000 */
[----:B------:R-:W-:Y:S01]  /*2d50*/  IMAD.X R35, R27, 0x1, R14, P5 ;  /* 0x000000011b237824 */ /* 0x000fe200028e060e */
[----:B------:R-:W-:Y:S01]  /*2d60*/  ISETP.GT.AND P2, PT, R12, 0x8, P0 ;  /* 0x000000080c00780c */ /* 0x000fe20000744270 */
[----:B------:R-:W-:Y:S01]  /*2d70*/  BSSY B1, `(.L_x_60) ;  /* 0x0000007000017945 */ /* 0x000fe20003800000 */
[----:B------:R-:W-:Y:S01]  /*2d80*/  FFMA R17, R42, R9, R17 ;  /* 0x000000092a117223 */ /* 0x000fe20000000011 */
[----:B----4-:R-:W-:-:S04]  /*2d90*/  IADD3 R18, P0, R18, UR7, RZ ;  /* 0x0000000712127c10 */ /* 0x010fc8000ff1e0ff */
[----:B------:R0:W-:Y:S01]  /*2da0*/  @P1 STG.E desc[UR14][R34.64], R17 ;  /* 0x0000001122001986 */ /* 0x0001e2000c10190e */
[----:B------:R-:W-:-:S05]  /*2db0*/  IADD3.X R19, R19, UR8, RZ, P0, !PT ;  /* 0x0000000813137c10 */ /* 0x000fca00087fe4ff */
[----:B------:R-:W-:Y:S05]  /*2dc0*/  @!P2 BRA `(.L_x_61) ;  /* 0x000000000004a947 */ /* 0x000fea0003800000 */
[----:B------:R4:W5:Y:S02]  /*2dd0*/  LDG.E.LTC128B R63, desc[UR14][R18.64] ;  /* 0x0000000e123f7981 */ /* 0x000964000c1e1920 */
.L_x_61:
[----:B------:R-:W-:Y:S05]  /*2de0*/  BSYNC B1 ;  /* 0x0000000000017941 */ /* 0x000fea0003800000 */
.L_x_60:
        /* <DEDUP_REMOVED lines=14> */
.L_x_63:
[----:B------:R-:W-:Y:S05]  /*2ed0*/  BSYNC B1 ;  /* 0x0000000000017941 */ /* 0x000fea0003800000 */
.L_x_62:
[----:B0----5:R-:W-:Y:S01]  /*2ee0*/  FMUL R17, R63, R10 ;  /* 0x0000000a3f117220 */ /* 0x021fe20000400000 */
[----:B------:R-:W-:Y:S01]  /*2ef0*/  IMAD.X R27, R29, 0x1, R15, P5 ;  /* 0x000000011d1b7824 */ /* 0x000fe200028e060f */
[----:B------:R-:W-:Y:S01]  /*2f00*/  ISETP.GT.AND P2, PT, R12, RZ, P0 ;  /* 0x000000ff0c00720c */ /* 0x000fe20000744270 */
[----:B------:R-:W-:Y:S01]  /*2f10*/  BSSY B1, `(.L_x_64) ;  /* 0x0000008000017945 */ /* 0x000fe20003800000 */
[----:B------:R-:W-:Y:S01]  /*2f20*/  FFMA R17, R44, R9, R17 ;  /* 0x000000092c117223 */ /* 0x000fe20000000011 */
[----:B----4-:R-:W-:Y:S02]  /*2f30*/  IADD3 R18, P6, R20, UR9, RZ ;  /* 0x0000000914127c10 */ /* 0x010fe4000ffde0ff */
[----:B--2---:R-:W-:Y:S02]  /*2f40*/  IADD3 R32, P5, R30, R65, RZ ;  /* 0x000000411e207210 */ /* 0x004fe40007fbe0ff */
[----:B------:R0:W-:Y:S01]  /*2f50*/  @P4 STG.E desc[UR14][R26.64], R17 ;  /* 0x000000111a004986 */ /* 0x0001e2000c10190e */
[----:B------:R-:W-:-:S05]  /*2f60*/  IADD3.X R19, R21, UR10, RZ, P6, !PT ;  /* 0x0000000a15137c10 */ /* 0x000fca000b7fe4ff */
[----:B------:R-:W-:Y:S05]  /*2f70*/  @!P2 BRA `(.L_x_65) ;  /* 0x000000000004a947 */ /* 0x000fea0003800000 */
[----:B------:R2:W5:Y:S02]  /*2f80*/  LDG.E.LTC128B R63, desc[UR14][R18.64] ;  /* 0x0000000e123f7981 */ /* 0x000564000c1e1920 */
.L_x_65:
[----:B------:R-:W-:Y:S05]  /*2f90*/  BSYNC B1 ;  /* 0x0000000000017941 */ /* 0x000fea0003800000 */
.L_x_64:
        /* <DEDUP_REMOVED lines=11> */
.L_x_67:
[----:B------:R-:W-:Y:S05]  /*3050*/  BSYNC B1 ;  /* 0x0000000000017941 */ /* 0x000fea0003800000 */
.L_x_66:
        /* <DEDUP_REMOVED lines=10> */
.L_x_69:
[----:B------:R-:W-:Y:S05]  /*3100*/  BSYNC B1 ;  /* 0x0000000000017941 */ /* 0x000fea0003800000 */
.L_x_68:
        /* <DEDUP_REMOVED lines=14> */
.L_x_71:
[----:B------:R-:W-:Y:S05]  /*31f0*/  BSYNC B1 ;  /* 0x0000000000017941 */ /* 0x000fea0003800000 */
.L_x_70:
[----:B0----5:R-:W-:Y:S01]  /*3200*/  FMUL R17, R63, R10 ;  /* 0x0000000a3f117220 */ /* 0x021fe20000400000 */
[----:B------:R-:W-:Y:S01]  /*3210*/  IMAD.X R29, R27, 0x1, R15, P6 ;  /* 0x000000011b1d7824 */ /* 0x000fe200030e060f */
[----:B------:R-:W-:Y:S01]  /*3220*/  ISETP.GT.AND P2, PT, R12, RZ, P1 ;  /* 0x000000ff0c00720c */ /* 0x000fe20000f44270 */
[----:B------:R-:W-:Y:S01]  /*3230*/  BSSY B1, `(.L_x_72) ;  /* 0x0000007000017945 */ /* 0x000fe20003800000 */
[----:B------:R-:W-:Y:S01]  /*3240*/  FFMA R17, R48, R9, R17 ;  /* 0x0000000930117223 */ /* 0x000fe20000000011 */
[----:B------:R-:W-:-:S04]  /*3250*/  IADD3 R34, P0, R18, UR9, RZ ;  /* 0x0000000912227c10 */ /* 0x000fc8000ff1e0ff */
[----:B------:R0:W-:Y:S01]  /*3260*/  @P5 STG.E desc[UR14][R28.64], R17 ;  /* 0x000000111c005986 */ /* 0x0001e2000c10190e */
[----:B------:R-:W-:-:S05]  /*3270*/  IADD3.X R35, R19, UR10, RZ, P0, !PT ;  /* 0x0000000a13237c10 */ /* 0x000fca00087fe4ff */
[----:B------:R-:W-:Y:S05]  /*3280*/  @!P2 BRA `(.L_x_73) ;  /* 0x000000000004a947 */ /* 0x000fea0003800000 */
[----:B------:R0:W5:Y:S02]  /*3290*/  LDG.E.LTC128B R63, desc[UR14][R34.64] ;  /* 0x0000000e223f7981 */ /* 0x000164000c1e1920 */
.L_x_73:
[----:B------:R-:W-:Y:S05]  /*32a0*/  BSYNC B1 ;  /* 0x0000000000017941 */ /* 0x000fea0003800000 */
.L_x_72:
[----:B---3--:R-:W-:Y:S01]  /*32b0*/  IADD3 R20, P5, R32, R65, RZ ;  /* 0x0000004120147210 */ /* 0x008fe20007fbe0ff */
[----:B-1---5:R-:W-:Y:S01]  /*32c0*/  FMUL R30, R63, R10 ;  /* 0x0000000a3f1e7220 */ /* 0x022fe20000400000 */
[----:B------:R-:W-:Y:S01]  /*32d0*/  ISETP.GT.AND P4, PT, R12, 0x8, P4 ;  /* 0x000000080c00780c */ /* 0x000fe20002784270 */
[----:B------:R-:W-:Y:S01]  /*32e0*/  BSSY B1, `(.L_x_74) ;  /* 0x000000a000017945 */ /* 0x000fe20003800000 */
[----:B------:R-:W-:Y:S01]  /*32f0*/  IADD3 R24, P6, R24, UR7, RZ ;  /* 0x0000000718187c10 */ /* 0x000fe2000ffde0ff */
[----:B------:R-:W-:Y:S01]  /*3300*/  FFMA R49, R49, R9, R30 ;  /* 0x0000000931317223 */ /* 0x000fe2000000001e */
[----:B------:R-:W-:Y:S01]  /*3310*/  IMAD.X R21, R33, 0x1, R15, P5 ;  /* 0x0000000121157824 */ /* 0x000fe200028e060f */
[----:B------:R-:W-:Y:S02]  /*3320*/  ISETP.GT.AND P0, PT, R13, 0x38, PT ;  /* 0x000000380d00780c */ /* 0x000fe40003f04270 */
[----:B------:R-:W-:Y:S02]  /*3330*/  IADD3 R30, P5, R26, R16, RZ ;  /* 0x000000101a1e7210 */ /* 0x000fe40007fbe0ff */
[----:B------:R1:W-:Y:S01]  /*3340*/  @P2 STG.E desc[UR14][R20.64], R49 ;  /* 0x0000003114002986 */ /* 0x0003e2000c10190e */
[----:B------:R-:W-:-:S03]  /*3350*/  IADD3.X R25, R25, UR8, RZ, P6, !PT ;  /* 0x0000000819197c10 */ /* 0x000fc6000b7fe4ff */
[----:B------:R-:W-:Y:S07]  /*3360*/  @!P4 BRA `(.L_x_75) ;  /* 0x000000000004c947 */ /* 0x000fee0003800000 */
[----:B------:R3:W5:Y:S02]  /*3370*/  LDG.E.LTC128B R63, desc[UR14][R24.64] ;  /* 0x0000000e183f7981 */ /* 0x000764000c1e1920 */
.L_x_75:
[----:B------:R-:W-:Y:S05]  /*3380*/  BSYNC B1 ;  /* 0x0000000000017941 */ /* 0x000fea0003800000 */
.L_x_74:
[----:B0----5:R-:W-:Y:S01]  /*3390*/  FMUL R17, R63, R10 ;  /* 0x0000000a3f117220 */ /* 0x021fe20000400000 */
[----:B------:R-:W-:Y:S01]  /*33a0*/  IMAD.X R31, R27, 0x1, R14, P5 ;  /* 0x000000011b1f7824 */ /* 0x000fe200028e060e */
[----:B------:R-:W-:Y:S01]  /*33b0*/  ISETP.GT.AND P1, PT, R12, 0x8, P1 ;  /* 0x000000080c00780c */ /* 0x000fe20000f24270 */
[----:B------:R-:W-:Y:S01]  /*33c0*/  BSSY B1, `(.L_x_76) ;  /* 0x0000008000017945 */ /* 0x000fe20003800000 */
[----:B------:R-:W-:Y:S01]  /*33d0*/  FFMA R17, R50, R9, R17 ;  /* 0x0000000932117223 */ /* 0x000fe20000000011 */
[----:B--2---:R-:W-:Y:S02]  /*33e0*/  IADD3 R18, P5, R18, UR7, RZ ;  /* 0x0000000712127c10 */ /* 0x004fe4000ffbe0ff */
[----:B------:R-:W-:Y:S02]  /*33f0*/  ISETP.GT.AND P2, PT, R13, 0x39, PT ;  /* 0x000000390d00780c */ /* 0x000fe40003f44270 */
[----:B------:R0:W-:Y:S01]  /*3400*/  @P4 STG.E desc[UR14][R30.64], R17 ;  /* 0x000000111e004986 */ /* 0x0001e2000c10190e */
[----:B------:R-:W-:-:S05]  /*3410*/  IADD3.X R19, R19, UR8, RZ, P5, !PT ;  /* 0x0000000813137c10 */ /* 0x000fca000affe4ff */
[----:B------:R-:W-:Y:S05]  /*3420*/  @!P1 BRA `(.L_x_77) ;  /* 0x0000000000049947 */ /* 0x000fea0003800000 */
[----:B------:R2:W5:Y:S02]  /*3430*/  LDG.E.LTC128B R63, desc[UR14][R18.64] ;  /* 0x0000000e123f7981 */ /* 0x000564000c1e1920 */
.L_x_77:
[----:B------:R-:W-:Y:S05]  /*3440*/  BSYNC B1 ;  /* 0x0000000000017941 */ /* 0x000fea0003800000 */
.L_x_76:
[----:B--2---:R-:W-:Y:S01]  /*3450*/  IADD3 R18, P6, R32, R16, RZ ;  /* 0x0000001020127210 */ /* 0x004fe20007fde0ff */
[----:B-----5:R-:W-:Y:S01]  /*3460*/  FMUL R26, R63, R10 ;  /* 0x0000000a3f1a7220 */ /* 0x020fe20000400000 */
[----:B------:R-:W-:Y:S01]  /*3470*/  ISETP.GT.AND P4, PT, R12, RZ, P0 ;  /* 0x000000ff0c00720c */ /* 0x000fe20000784270 */
[----:B------:R-:W-:Y:S01]  /*3480*/  BSSY B1, `(.L_x_78) ;  /* 0x0000009000017945 */ /* 0x000fe20003800000 */
[----:B---3--:R-:W-:Y:S01]  /*3490*/  IADD3 R24, P5, R28, R65, RZ ;  /* 0x000000411c187210 */ /* 0x008fe20007fbe0ff */
[----:B------:R-:W-:Y:S02]  /*34a0*/  IMAD.X R19, R33, 0x1, R14, P6 ;  /* 0x0000000121137824 */ /* 0x000fe400030e060e */
[----:B------:R-:W-:-:S05]  /*34b0*/  FFMA R51, R51, R9, R26 ;  /* 0x0000000933337223 */ /* 0x000fca000000001a */
[----:B------:R2:W-:Y:S03]  /*34c0*/  @P1 STG.E desc[UR14][R18.64], R51 ;  /* 0x0000003312001986 */ /* 0x0005e6000c10190e */
[----:B------:R-:W-:Y:S05]  /*34d0*/  @!P4 BRA `(.L_x_79) ;  /* 0x00000000000cc947 */ /* 0x000fea0003800000 */
[----:B--2---:R-:W-:-:S04]  /*34e0*/  IADD3 R18, P1, R22, UR9, RZ ;  /* 0x0000000916127c10 */ /* 0x004fc8000ff3e0ff */
[----:B------:R-:W-:-:S05]  /*34f0*/  IADD3.X R19, R23, UR10, RZ, P1, !PT ;  /* 0x0000000a17137c10 */ /* 0x000fca0008ffe4ff */
[----:B------:R3:W5:Y:S04]  /*3500*/  LDG.E.LTC128B R63, desc[UR14][R18.64] ;  /* 0x0000000e123f7981 */ /* 0x000768000c1e1920 */
.L_x_79:
[----:B------:R-:W-:Y:S05]  /*3510*/  BSYNC B1 ;  /* 0x0000000000017941 */ /* 0x000fea0003800000 */
.L_x_78:
[----:B-----5:R-:W-:Y:S01]  /*3520*/  FMUL R13, R63, R10 ;  /* 0x0000000a3f0d7220 */ /* 0x020fe20000400000 */
[----:B------:R-:W-:Y:S01]  /*3530*/  IMAD.X R25, R29, 0x1, R15, P5 ;  /* 0x000000011d197824 */ /* 0x000fe200028e060f */
[----:B------:R-:W-:Y:S01]  /*3540*/  ISETP.GT.AND P1, PT, R12, RZ, P2 ;  /* 0x000000ff0c00720c */ /* 0x000fe20001724270 */
[----:B------:R-:W-:Y:S01]  /*3550*/  BSSY B1, `(.L_x_80) ;  /* 0x0000008000017945 */ /* 0x000fe20003800000 */
[----:B------:R-:W-:Y:S01]  /*3560*/  FFMA R13, R52, R9, R13 ;  /* 0x00000009340d7223 */ /* 0x000fe2000000000d */
[----:B--23--:R-:W-:Y:S02]  /*3570*/  IADD3 R18, P6, R34, UR9, RZ ;  /* 0x0000000922127c10 */ /* 0x00cfe4000ffde0ff */
[----:B------:R-:W-:Y:S02]  /*3580*/  IADD3 R26, P5, R20, R65, RZ ;  /* 0x00000041141a7210 */ /* 0x000fe40007fbe0ff */
[----:B------:R2:W-:Y:S01]  /*3590*/  @P4 STG.E desc[UR14][R24.64], R13 ;  /* 0x0000000d18004986 */ /* 0x0005e2000c10190e */
[----:B------:R-:W-:-:S05]  /*35a0*/  IADD3.X R19, R35, UR10, RZ, P6, !PT ;  /* 0x0000000a23137c10 */ /* 0x000fca000b7fe4ff */
[----:B------:R-:W-:Y:S05]  /*35b0*/  @!P1 BRA `(.L_x_81) ;  /* 0x0000000000049947 */ /* 0x000fea0003800000 */
[----:B------:R3:W5:Y:S02]  /*35c0*/  LDG.E.LTC128B R63, desc[UR14][R18.64] ;  /* 0x0000000e123f7981 */ /* 0x000764000c1e1920 */
.L_x_81:
[----:B------:R-:W-:Y:S05]  /*35d0*/  BSYNC B1 ;  /* 0x0000000000017941 */ /* 0x000fea0003800000 */
.L_x_80:
[----:B---3-5:R-:W-:Y:S01]  /*35e0*/  FMUL R18, R63, R10 ;  /* 0x0000000a3f127220 */ /* 0x028fe20000400000 */
[----:B------:R-:W-:Y:S01]  /*35f0*/  IMAD.X R27, R21, 0x1, R15, P5 ;  /* 0x00000001151b7824 */ /* 0x000fe200028e060f */
[----:B------:R-:W-:Y:S01]  /*3600*/  ISETP.GT.AND P0, PT, R12, 0x8, P0 ;  /* 0x000000080c00780c */ /* 0x000fe20000704270 */
[----:B------:R-:W-:Y:S01]  /*3610*/  BSSY B1, `(.L_x_82) ;  /* 0x0000008000017945 */ /* 0x000fe20003800000 */
[----:B------:R-:W-:Y:S01]  /*3620*/  FFMA R53, R53, R9, R18 ;  /* 0x0000000935357223 */ /* 0x000fe20000000012 */
[----:B------:R-:W-:Y:S02]  /*3630*/  IADD3 R18, P4, R22, UR7, RZ ;  /* 0x0000000716127c10 */ /* 0x000fe4000ff9e0ff */
[----:B--2---:R-:W-:Y:S02]  /*3640*/  IADD3 R24, P5, R28, R16, RZ ;  /* 0x000000101c187210 */ /* 0x004fe40007fbe0ff */
[----:B------:R2:W-:Y:S01]  /*3650*/  @P1 STG.E desc[UR14][R26.64], R53 ;  /* 0x000000351a001986 */ /* 0x0005e2000c10190e */
[----:B------:R-:W-:-:S05]  /*3660*/  IADD3.X R19, R23, UR8, RZ, P4, !PT ;  /* 0x0000000817137c10 */ /* 0x000fca000a7fe4ff */
[----:B------:R-:W-:Y:S05]  /*3670*/  @!P0 BRA `(.L_x_83) ;  /* 0x0000000000048947 */ /* 0x000fea0003800000 */
[----:B------:R3:W5:Y:S02]  /*3680*/  LDG.E.LTC128B R63, desc[UR14][R18.64] ;  /* 0x0000000e123f7981 */ /* 0x000764000c1e1920 */
.L_x_83:
[----:B------:R-:W-:Y:S05]  /*3690*/  BSYNC B1 ;  /* 0x0000000000017941 */ /* 0x000fea0003800000 */
.L_x_82:
[----:B------:R-:W-:Y:S01]  /*36a0*/  ISETP.GT.AND P2, PT, R12, 0x8, P2 ;  /* 0x000000080c00780c */ /* 0x000fe20001744270 */
[----:B-----5:R-:W-:Y:S01]  /*36b0*/  FMUL R13, R63, R10 ;  /* 0x0000000a3f0d7220 */ /* 0x020fe20000400000 */
[----:B------:R-:W-:Y:S01]  /*36c0*/  IMAD.X R25, R29, 0x1, R14, P5 ;  /* 0x000000011d197824 */ /* 0x000fe200028e060e */
[----:B------:R-:W-:Y:S02]  /*36d0*/  BSSY B1, `(.L_x_84) ;  /* 0x0000007000017945 */ /* 0x000fe40003800000 */
[----:B------:R-:W-:-:S05]  /*36e0*/  FFMA R15, R54, R9, R13 ;  /* 0x00000009360f7223 */ /* 0x000fca000000000d */
[----:B------:R0:W-:Y:S01]  /*36f0*/  @P0 STG.E desc[UR14][R24.64], R15 ;  /* 0x0000000f18000986 */ /* 0x0001e2000c10190e */
[----:B------:R-:W-:-:S04]  /*3700*/  IADD3 R12, P0, R34, UR7, RZ ;  /* 0x00000007220c7c10 */ /* 0x000fc8000ff1e0ff */
[----:B------:R-:W-:Y:S01]  /*3710*/  IADD3.X R13, R35, UR8, RZ, P0, !PT ;  /* 0x00000008230d7c10 */ /* 0x000fe200087fe4ff */
[----:B------:R-:W-:Y:S08]  /*3720*/  @!P2 BRA `(.L_x_85) ;  /* 0x000000000004a947 */ /* 0x000ff00003800000 */
[----:B------:R0:W5:Y:S02]  /*3730*/  LDG.E.LTC128B R63, desc[UR14][R12.64] ;  /* 0x0000000e0c3f7981 */ /* 0x000164000c1e1920 */
.L_x_85:
[----:B------:R-:W-:Y:S05]  /*3740*/  BSYNC B1 ;  /* 0x0000000000017941 */ /* 0x000fea0003800000 */
.L_x_84:
[----:B------:R-:W-:Y:S05]  /*3750*/  @!P2 BRA `(.L_x_86) ;  /* 0x0000000800d4a947 */ /* 0x000fea0003800000 */
[----:B------:R-:W-:Y:S01]  /*3760*/  IADD3 R16, P0, R20, R16, RZ ;  /* 0x0000001014107210 */ /* 0x000fe20007f1e0ff */
[----:B0----5:R-:W-:-:S04]  /*3770*/  FMUL R12, R63, R10 ;  /* 0x0000000a3f0c7220 */ /* 0x021fc80000400000 */
[----:B------:R-:W-:Y:S02]  /*3780*/  IMAD.X R17, R21, 0x1, R14, P0 ;  /* 0x0000000115117824 */ /* 0x000fe400000e060e */
[----:B------:R-:W-:-:S05]  /*3790*/  FFMA R55, R55, R9, R12 ;  /* 0x0000000937377223 */ /* 0x000fca000000000c */
[----:B------:R0:W-:Y:S01]  /*37a0*/  STG.E desc[UR14][R16.64], R55 ;  /* 0x0000003710007986 */ /* 0x0001e2000c10190e */
[----:B------:R-:W-:Y:S05]  /*37b0*/  BRA `(.L_x_86) ;  /* 0x0000000800bc7947 */ /* 0x000fea0003800000 */
.L_x_27:
[----:B------:R-:W-:Y:S01]  /*37c0*/  ULDC.64 UR8, c[0x0][0x6c0] ;  /* 0x0001b00000087ab9 */ /* 0x000fe20000000a00 */
[----:B------:R-:W-:Y:S01]  /*37d0*/  ISETP.GT.AND P2, PT, R13, 0x1, PT ;  /* 0x000000010d00780c */ /* 0x000fe20003f44270 */
[-C--:B--2---:R-:W-:Y:S01]  /*37e0*/  FMUL R19, R24, R9.reuse ;  /* 0x0000000918137220 */ /* 0x084fe20000400000 */
[----:B------:R-:W-:Y:S01]  /*37f0*/  LEA R14, P1, R58, UR8, 0x2 ;  /* 0x000000083a0e7c11 */ /* 0x000fe2000f8210ff */
[-C--:B------:R-:W-:Y:S01]  /*3800*/  FMUL R25, R25, R9.reuse ;  /* 0x0000000919197220 */ /* 0x080fe20000400000 */
[----:B------:R-:W-:Y:S01]  /*3810*/  ISETP.GT.AND P4, PT, R12, RZ, P2 ;  /* 0x000000ff0c00720c */ /* 0x000fe20001784270 */
[----:B------:R-:W-:Y:S01]  /*3820*/  IMAD.SHL.U32 R61, R68, 0x20, RZ ;  /* 0x00000020443d7824 */ /* 0x000fe200078e00ff */
[----:B------:R-:W-:Y:S01]  /*3830*/  LEA.HI.X R15, R58, UR9, R57, 0x2, P1 ;  /* 0x000000093a0f7c11 */ /* 0x000fe200088f1439 */
[-C--:B------:R-:W-:Y:S01]  /*3840*/  FMUL R21, R26, R9.reuse ;  /* 0x000000091a157220 */ /* 0x080fe20000400000 */
[----:B------:R-:W-:Y:S01]  /*3850*/  ISETP.GT.AND P1, PT, R12, 0x8, P0 ;  /* 0x000000080c00780c */ /* 0x000fe20000724270 */
[-C--:B------:R-:W-:Y:S01]  /*3860*/  FMUL R27, R27, R9.reuse ;  /* 0x000000091b1b7220 */ /* 0x080fe20000400000 */
[----:B------:R-:W-:Y:S01]  /*3870*/  ISETP.GT.AND P0, PT, R13, 0x8, PT ;  /* 0x000000080d00780c */ /* 0x000fe20003f04270 */
[----:B------:R0:W-:Y:S01]  /*3880*/  @P5 STG.E desc[UR14][R14.64], R19 ;  /* 0x000000130e005986 */ /* 0x0001e2000c10190e */
[-C--:B------:R-:W-:Y:S01]  /*3890*/  LEA R16, P5, R68, R14.reuse, 0x2 ;  /* 0x0000000e44107211 */ /* 0x080fe200078a10ff */
[-C--:B------:R-:W-:Y:S01]  /*38a0*/  FMUL R23, R28, R9.reuse ;  /* 0x000000091c177220 */ /* 0x080fe20000400000 */
[----:B------:R-:W-:Y:S01]  /*38b0*/  ISETP.GT.AND P2, PT, R12, 0x8, P2 ;  /* 0x000000080c00780c */ /* 0x000fe20001744270 */
[----:B------:R-:W-:Y:S01]  /*38c0*/  FMUL R29, R29, R9 ;  /* 0x000000091d1d7220 */ /* 0x000fe20000400000 */
[--C-:B------:R-:W-:Y:S01]  /*38d0*/  LEA.HI.X R17, R68, R15, R69.reuse, 0x2, P5 ;  /* 0x0000000f44117211 */ /* 0x100fe200028f1445 */
[-C--:B------:R-:W-:Y:S01]  /*38e0*/  FMUL R57, R30, R9.reuse ;  /* 0x000000091e397220 */ /* 0x080fe20000400000 */
[----:B------:R-:W-:Y:S01]  /*38f0*/  SHF.L.U64.HI R59, R68, 0x5, R69 ;  /* 0x00000005443b7819 */ /* 0x000fe20000010245 */
[-C--:B------:R-:W-:Y:S01]  /*3900*/  FMUL R31, R31, R9.reuse ;  /* 0x000000091f1f7220 */ /* 0x080fe20000400000 */
[C---:B------:R-:W-:Y:S01]  /*3910*/  ISETP.GT.AND P5, PT, R12.reuse, RZ, P0 ;  /* 0x000000ff0c00720c */ /* 0x040fe200007a4270 */
[----:B------:R-:W-:Y:S01]  /*3920*/  @P4 STG.E desc[UR14][R16.64], R25 ;  /* 0x0000001910004986 */ /* 0x000fe2000c10190e */
[----:B------:R-:W-:Y:S01]  /*3930*/  IADD3 R18, P4, R61, R14, RZ ;  /* 0x0000000e3d127210 */ /* 0x000fe20007f9e0ff */
[-C--:B------:R-:W-:Y:S01]  /*3940*/  FMUL R33, R33, R9.reuse ;  /* 0x0000000921217220 */ /* 0x080fe20000400000 */
[----:B------:R-:W-:Y:S01]  /*3950*/  IADD3 R20, P6, R61, R16, RZ ;  /* 0x000000103d147210 */ /* 0x000fe20007fde0ff */
[----:B------:R1:W-:Y:S01]  /*3960*/  @P1 STG.E desc[UR14][R14.64+0x20], R21 ;  /* 0x000020150e001986 */ /* 0x0003e2000c10190e */
[----:B------:R-:W-:Y:S01]  /*3970*/  ISETP.GT.AND P1, PT, R13, 0x9, PT ;  /* 0x000000090d00780c */ /* 0x000fe20003f24270 */
[----:B0-----:R-:W-:Y:S01]  /*3980*/  IMAD.X R19, R59, 0x1, R15, P4 ;  /* 0x000000013b137824 */ /* 0x001fe200020e060f */
[C---:B------:R-:W-:Y:S01]  /*3990*/  ISETP.GT.AND P0, PT, R12.reuse, 0x8, P0 ;  /* 0x000000080c00780c */ /* 0x040fe20000704270 */
[----:B------:R0:W-:Y:S01]  /*39a0*/  @P2 STG.E desc[UR14][R16.64+0x20], R27 ;  /* 0x0000201b10002986 */ /* 0x0001e2000c10190e */
[C---:B------:R-:W-:Y:S01]  /*39b0*/  ISETP.GT.AND P4, PT, R12.reuse, RZ, P1 ;  /* 0x000000ff0c00720c */ /* 0x040fe20000f84270 */
[-C--:B------:R-:W-:Y:S01]  /*39c0*/  FMUL R35, R35, R9.reuse ;  /* 0x0000000923237220 */ /* 0x080fe20000400000 */
[----:B------:R-:W-:Y:S01]  /*39d0*/  IADD3 R63, P2, R61, 0x20, RZ ;  /* 0x000000203d3f7810 */ /* 0x000fe20007f5e0ff */
[----:B------:R2:W-:Y:S01]  /*39e0*/  @P5 STG.E desc[UR14][R18.64], R23 ;  /* 0x0000001712005986 */ /* 0x0005e2000c10190e */
[----:B------:R-:W-:Y:S01]  /*39f0*/  ISETP.GT.AND P1, PT, R12, 0x8, P1 ;  /* 0x000000080c00780c */ /* 0x000fe20000f24270 */
[-C--:B------:R-:W-:Y:S01]  /*3a00*/  FMUL R37, R37, R9.reuse ;  /* 0x0000000925257220 */ /* 0x080fe20000400000 */
[-C--:B------:R-:W-:Y:S01]  /*3a10*/  FMUL R39, R39, R9.reuse ;  /* 0x0000000927277220 */ /* 0x080fe20000400000 */
[----:B-1----:R-:W-:Y:S01]  /*3a20*/  IADD3 R14, P5, R63, R14, RZ ;  /* 0x0000000e3f0e7210 */ /* 0x002fe20007fbe0ff */
[----:B------:R-:W-:Y:S01]  /*3a30*/  IMAD.X R21, R59, 0x1, R17, P6 ;  /* 0x000000013b157824 */ /* 0x000fe200030e0611 */
[----:B------:R-:W-:Y:S01]  /*3a40*/  IADD3 R22, P6, R61, R18, RZ ;  /* 0x000000123d167210 */ /* 0x000fe20007fde0ff */
[----:B------:R-:W-:Y:S01]  /*3a50*/  IMAD.X R65, RZ, RZ, R59, P2 ;  /* 0x000000ffff417224 */ /* 0x000fe200010e063b */
[----:B------:R-:W-:Y:S01]  /*3a60*/  ISETP.GT.AND P2, PT, R13, 0x10, PT ;  /* 0x000000100d00780c */ /* 0x000fe20003f44270 */
[-C--:B0-----:R-:W-:Y:S01]  /*3a70*/  FMUL R27, R32, R9.reuse ;  /* 0x00000009201b7220 */ /* 0x081fe20000400000 */
[----:B------:R0:W-:Y:S01]  /*3a80*/  @P4 STG.E desc[UR14][R20.64], R29 ;  /* 0x0000001d14004986 */ /* 0x0001e2000c10190e */
[----:B------:R-:W-:Y:S01]  /*3a90*/  IMAD.X R15, R65, 0x1, R15, P5 ;  /* 0x00000001410f7824 */ /* 0x000fe200028e060f */
[----:B------:R-:W-:Y:S01]  /*3aa0*/  IADD3 R16, P4, R63, R16, RZ ;  /* 0x000000103f107210 */ /* 0x000fe20007f9e0ff */
[----:B--2---:R-:W-:Y:S01]  /*3ab0*/  IMAD.X R23, R59, 0x1, R19, P6 ;  /* 0x000000013b177824 */ /* 0x004fe200030e0613 */
[----:B------:R-:W-:Y:S01]  /*3ac0*/  ISETP.GT.AND P5, PT, R12, RZ, P2 ;  /* 0x000000ff0c00720c */ /* 0x000fe200017a4270 */
[----:B------:R-:W-:Y:S01]  /*3ad0*/  FMUL R41, R41, R9 ;  /* 0x0000000929297220 */ /* 0x000fe20000400000 */
[----:B------:R1:W-:Y:S01]  /*3ae0*/  @P0 STG.E desc[UR14][R14.64], R57 ;  /* 0x000000390e000986 */ /* 0x0003e2000c10190e */
[----:B------:R-:W-:Y:S01]  /*3af0*/  ISETP.GT.AND P0, PT, R13, 0x11, PT ;  /* 0x000000110d00780c */ /* 0x000fe20003f04270 */
[----:B------:R-:W-:-:S02]  /*3b00*/  IMAD.X R17, R65, 0x1, R17, P4 ;  /* 0x0000000141117824 */ /* 0x000fc400020e0611 */
[-C--:B------:R-:W-:Y:S01]  /*3b10*/  FMUL R43, R43, R9.reuse ;  /* 0x000000092b2b7220 */ /* 0x080fe20000400000 */
[-C--:B------:R-:W-:Y:S01]  /*3b20*/  FMUL R45, R45, R9.reuse ;  /* 0x000000092d2d7220 */ /* 0x080fe20000400000 */
[----:B------:R-:W-:Y:S01]  /*3b30*/  ISETP.GT.AND P4, PT, R12, RZ, P0 ;  /* 0x000000ff0c00720c */ /* 0x000fe20000784270 */
[-C--:B0-----:R-:W-:Y:S01]  /*3b40*/  FMUL R29, R34, R9.reuse ;  /* 0x00000009221d7220 */ /* 0x081fe20000400000 */
[----:B------:R0:W-:Y:S01]  /*3b50*/  @P1 STG.E desc[UR14][R16.64], R31 ;  /* 0x0000001f10001986 */ /* 0x0001e2000c10190e */
[C---:B------:R-:W-:Y:S01]  /*3b60*/  ISETP.GT.AND P1, PT, R12.reuse, 0x8, P2 ;  /* 0x000000080c00780c */ /* 0x040fe20001724270 */
[-C--:B------:R-:W-:Y:S01]  /*3b70*/  FMUL R47, R47, R9.reuse ;  /* 0x000000092f2f7220 */ /* 0x080fe20000400000 */
[----:B------:R-:W-:Y:S01]  /*3b80*/  IADD3 R24, P2, R61, R20, RZ ;  /* 0x000000143d187210 */ /* 0x000fe20007f5e0ff */
[----:B------:R2:W-:Y:S01]  /*3b90*/  @P5 STG.E desc[UR14][R22.64], R27 ;  /* 0x0000001b16005986 */ /* 0x0005e2000c10190e */
[----:B-1----:R-:W-:Y:S01]  /*3ba0*/  IADD3 R14, P5, R63, R18, RZ ;  /* 0x000000123f0e7210 */ /* 0x002fe20007fbe0ff */
[-C--:B------:R-:W-:Y:S01]  /*3bb0*/  FMUL R49, R49, R9.reuse ;  /* 0x0000000931317220 */ /* 0x080fe20000400000 */
[C---:B------:R-:W-:Y:S01]  /*3bc0*/  ISETP.GT.AND P0, PT, R12.reuse, 0x8, P0 ;  /* 0x000000080c00780c */ /* 0x040fe20000704270 */
[----:B------:R-:W-:Y:S01]  /*3bd0*/  IMAD.X R25, R59, 0x1, R21, P2 ;  /* 0x000000013b197824 */ /* 0x000fe200010e0615 */
[----:B------:R-:W-:Y:S01]  /*3be0*/  ISETP.GT.AND P2, PT, R13, 0x18, PT ;  /* 0x000000180d00780c */ /* 0x000fe20003f44270 */
[----:B------:R-:W-:Y:S01]  /*3bf0*/  IMAD.X R15, R65, 0x1, R19, P5 ;  /* 0x00000001410f7824 */ /* 0x000fe200028e0613 */
[----:B------:R-:W-:Y:S01]  /*3c00*/  IADD3 R18, P6, R61, R22, RZ ;  /* 0x000000163d127210 */ /* 0x000fe20007fde0ff */
[-C--:B------:R-:W-:Y:S01]  /*3c10*/  FMUL R51, R51, R9.reuse ;  /* 0x0000000933337220 */ /* 0x080fe20000400000 */
[----:B------:R-:W-:Y:S01]  /*3c20*/  @P4 STG.E desc[UR14][R24.64], R33 ;  /* 0x0000002118004986 */ /* 0x000fe2000c10190e */
[----:B------:R-:W-:Y:S01]  /*3c30*/  ISETP.GT.AND P5, PT, R12, RZ, P2 ;  /* 0x000000ff0c00720c */ /* 0x000fe200017a4270 */
[-C--:B------:R-:W-:Y:S01]  /*3c40*/  FMUL R53, R53, R9.reuse ;  /* 0x0000000935357220 */ /* 0x080fe20000400000 */
[----:B0-----:R-:W-:Y:S01]  /*3c50*/  IADD3 R16, P4, R63, R20, RZ ;  /* 0x000000143f107210 */ /* 0x001fe20007f9e0ff */
[----:B------:R0:W-:Y:S01]  /*3c60*/  @P1 STG.E desc[UR14][R14.64], R29 ;  /* 0x0000001d0e001986 */ /* 0x0001e2000c10190e */
[----:B------:R-:W-:Y:S01]  /*3c70*/  ISETP.GT.AND P1, PT, R13, 0x19, PT ;  /* 0x000000190d00780c */ /* 0x000fe20003f24270 */
[-C--:B--2---:R-:W-:Y:S01]  /*3c80*/  FMUL R27, R36, R9.reuse ;  /* 0x00000009241b7220 */ /* 0x084fe20000400000 */
[----:B------:R-:W-:Y:S01]  /*3c90*/  IMAD.X R19, R59, 0x1, R23, P6 ;  /* 0x000000013b137824 */ /* 0x000fe200030e0617 */
[C---:B------:R-:W-:Y:S01]  /*3ca0*/  ISETP.GT.AND P2, PT, R12.reuse, 0x8, P2 ;  /* 0x000000080c00780c */ /* 0x040fe20001744270 */
[----:B------:R-:W-:Y:S01]  /*3cb0*/  IMAD.X R17, R65, 0x1, R21, P4 ;  /* 0x0000000141117824 */ /* 0x000fe200020e0615 */
[C---:B------:R-:W-:Y:S01]  /*3cc0*/  ISETP.GT.AND P4, PT, R12.reuse, RZ, P1 ;  /* 0x000000ff0c00720c */ /* 0x040fe20000f84270 */
[----:B------:R-:W-:Y:S01]  /*3cd0*/  FMUL R55, R55, R9 ;  /* 0x0000000937377220 */ /* 0x000fe20000400000 */
[----:B------:R-:W-:-:S02]  /*3ce0*/  ISETP.GT.AND P1, PT, R12, 0x8, P1 ;  /* 0x000000080c00780c */ /* 0x000fc40000f24270 */
[----:B------:R1:W-:Y:S01]  /*3cf0*/  @P0 STG.E desc[UR14][R16.64], R35 ;  /* 0x0000002310000986 */ /* 0x0003e2000c10190e */
[----:B------:R-:W-:Y:S01]  /*3d00*/  IADD3 R20, P0, R61, R24, RZ ;  /* 0x000000183d147210 */ /* 0x000fe20007f1e0ff */
[----:B0-----:R-:W-:Y:S02]  /*3d10*/  FMUL R29, R38, R9 ;  /* 0x00000009261d7220 */ /* 0x001fe40000400000 */
[----:B------:R0:W-:Y:S01]  /*3d20*/  @P5 STG.E desc[UR14][R18.64], R27 ;  /* 0x0000001b12005986 */ /* 0x0001e2000c10190e */
[----:B------:R-:W-:Y:S01]  /*3d30*/  IADD3 R14, P5, R63, R22, RZ ;  /* 0x000000163f0e7210 */ /* 0x000fe20007fbe0ff */
[----:B------:R-:W-:Y:S01]  /*3d40*/  IMAD.X R21, R59, 0x1, R25, P0 ;  /* 0x000000013b157824 */ /* 0x000fe200000e0619 */
[----:B------:R-:W-:Y:S02]  /*3d50*/  ISETP.GT.AND P0, PT, R13, 0x20, PT ;  /* 0x000000200d00780c */ /* 0x000fe40003f04270 */
[----:B------:R-:W-:Y:S01]  /*3d60*/  IADD3 R22, P6, R61, R18, RZ ;  /* 0x000000123d167210 */ /* 0x000fe20007fde0ff */
[----:B------:R-:W-:Y:S01]  /*3d70*/  IMAD.X R15, R65, 0x1, R23, P5 ;  /* 0x00000001410f7824 */ /* 0x000fe200028e0617 */
[----:B------:R-:W-:Y:S01]  /*3d80*/  @P4 STG.E desc[UR14][R20.64], R37 ;  /* 0x0000002514004986 */ /* 0x000fe2000c10190e */
[----:B-1----:R-:W-:-:S02]  /*3d90*/  IADD3 R16, P5, R63, R24, RZ ;  /* 0x000000183f107210 */ /* 0x002fc40007fbe0ff */
[----:B------:R-:W-:Y:S01]  /*3da0*/  ISETP.GT.AND P4, PT, R12, RZ, P0 ;  /* 0x000000ff0c00720c */ /* 0x000fe20000784270 */
[----:B------:R1:W-:Y:S01]  /*3db0*/  @P2 STG.E desc[UR14][R14.64], R29 ;  /* 0x0000001d0e002986 */ /* 0x0003e2000c10190e */
[----:B------:R-:W-:Y:S01]  /*3dc0*/  ISETP.GT.AND P2, PT, R13, 0x21, PT ;  /* 0x000000210d00780c */ /* 0x000fe20003f44270 */
[----:B------:R-:W-:Y:S02]  /*3dd0*/  IMAD.X R17, R65, 0x1, R25, P5 ;  /* 0x0000000141117824 */ /* 0x000fe400028e0619 */
[----:B0-----:R-:W-:Y:S01]  /*3de0*/  FMUL R27, R40, R9 ;  /* 0x00000009281b7220 */ /* 0x001fe20000400000 */
[----:B------:R-:W-:Y:S01]  /*3df0*/  IMAD.X R23, R59, 0x1, R19, P6 ;  /* 0x000000013b177824 */ /* 0x000fe200030e0613 */
[C---:B------:R-:W-:Y:S01]  /*3e00*/  ISETP.GT.AND P5, PT, R12.reuse, RZ, P2 ;  /* 0x000000ff0c00720c */ /* 0x040fe200017a4270 */
[----:B------:R0:W-:Y:S01]  /*3e10*/  @P1 STG.E desc[UR14][R16.64], R39 ;  /* 0x0000002710001986 */ /* 0x0001e2000c10190e */
[----:B------:R-:W-:Y:S02]  /*3e20*/  IADD3 R24, P1, R61, R20, RZ ;  /* 0x000000143d187210 */ /* 0x000fe40007f3e0ff */
[----:B------:R-:W-:-:S02]  /*3e30*/  ISETP.GT.AND P0, PT, R12, 0x8, P0 ;  /* 0x000000080c00780c */ /* 0x000fc40000704270 */
[----:B------:R2:W-:Y:S01]  /*3e40*/  @P4 STG.E desc[UR14][R22.64], R27 ;  /* 0x0000001b16004986 */ /* 0x0005e2000c10190e */
[----:B-1----:R-:W-:Y:S01]  /*3e50*/  IADD3 R14, P4, R63, R18, RZ ;  /* 0x000000123f0e7210 */ /* 0x002fe20007f9e0ff */
[----:B------:R-:W-:Y:S01]  /*3e60*/  IMAD.X R25, R59, 0x1, R21, P1 ;  /* 0x000000013b197824 */ /* 0x000fe200008e0615 */
[----:B------:R-:W-:Y:S01]  /*3e70*/  ISETP.GT.AND P1, PT, R13, 0x28, PT ;  /* 0x000000280d00780c */ /* 0x000fe20003f24270 */
[-C--:B------:R-:W-:Y:S01]  /*3e80*/  FMUL R29, R42, R9.reuse ;  /* 0x000000092a1d7220 */ /* 0x080fe20000400000 */
[C---:B------:R-:W-:Y:S01]  /*3e90*/  ISETP.GT.AND P2, PT, R12.reuse, 0x8, P2 ;  /* 0x000000080c00780c */ /* 0x040fe20001744270 */
[----:B------:R-:W-:Y:S01]  /*3ea0*/  IMAD.X R15, R65, 0x1, R19, P4 ;  /* 0x00000001410f7824 */ /* 0x000fe200020e0613 */
[----:B------:R-:W-:Y:S01]  /*3eb0*/  @P5 STG.E desc[UR14][R24.64], R41 ;  /* 0x0000002918005986 */ /* 0x000fe2000c10190e */
[----:B0-----:R-:W-:Y:S02]  /*3ec0*/  IADD3 R16, P5, R63, R20, RZ ;  /* 0x000000143f107210 */ /* 0x001fe40007fbe0ff */
[----:B------:R-:W-:Y:S01]  /*3ed0*/  ISETP.GT.AND P4, PT, R12, RZ, P1 ;  /* 0x000000ff0c00720c */ /* 0x000fe20000f84270 */
[----:B------:R0:W-:Y:S01]  /*3ee0*/  @P0 STG.E desc[UR14][R14.64], R29 ;  /* 0x0000001d0e000986 */ /* 0x0001e2000c10190e */
[----:B------:R-:W-:Y:S01]  /*3ef0*/  ISETP.GT.AND P0, PT, R13, 0x29, PT ;  /* 0x000000290d00780c */ /* 0x000fe20003f04270 */
[----:B------:R-:W-:Y:S01]  /*3f00*/  IMAD.X R17, R65, 0x1, R21, P5 ;  /* 0x0000000141117824 */ /* 0x000fe200028e0615 */
[----:B------:R-:W-:Y:S01]  /*3f10*/  IADD3 R18, P6, R61, R22, RZ ;  /* 0x000000163d127210 */ /* 0x000fe20007fde0ff */
[----:B--2---:R-:W-:Y:S01]  /*3f20*/  FMUL R27, R44, R9 ;  /* 0x000000092c1b7220 */ /* 0x004fe20000400000 */
[----:B------:R-:W-:-:S02]  /*3f30*/  ISETP.GT.AND P5, PT, R12, RZ, P0 ;  /* 0x000000ff0c00720c */ /* 0x000fc400007a4270 */
[----:B------:R1:W-:Y:S01]  /*3f40*/  @P2 STG.E desc[UR14][R16.64], R43 ;  /* 0x0000002b10002986 */ /* 0x0003e2000c10190e */
[----:B------:R-:W-:Y:S01]  /*3f50*/  IMAD.X R19, R59, 0x1, R23, P6 ;  /* 0x000000013b137824 */ /* 0x000fe200030e0617 */
[----:B------:R-:W-:Y:S02]  /*3f60*/  IADD3 R20, P2, R61, R24, RZ ;  /* 0x000000183d147210 */ /* 0x000fe40007f5e0ff */
[----:B------:R-:W-:Y:S01]  /*3f70*/  ISETP.GT.AND P1, PT, R12, 0x8, P1 ;  /* 0x000000080c00780c */ /* 0x000fe20000f24270 */
[----:B0-----:R-:W-:Y:S01]  /*3f80*/  FMUL R29, R46, R9 ;  /* 0x000000092e1d7220 */ /* 0x001fe20000400000 */
[----:B------:R0:W-:Y:S01]  /*3f90*/  @P4 STG.E desc[UR14][R18.64], R27 ;  /* 0x0000001b12004986 */ /* 0x0001e2000c10190e */
[----:B------:R-:W-:Y:S01]  /*3fa0*/  IADD3 R14, P4, R63, R22, RZ ;  /* 0x000000163f0e7210 */ /* 0x000fe20007f9e0ff */
[----:B------:R-:W-:Y:S01]  /*3fb0*/  IMAD.X R21, R59, 0x1, R25, P2 ;  /* 0x000000013b157824 */ /* 0x000fe200010e0619 */
[----:B------:R-:W-:Y:S02]  /*3fc0*/  ISETP.GT.AND P0, PT, R12, 0x8, P0 ;  /* 0x000000080c00780c */ /* 0x000fe40000704270 */
[----:B------:R-:W-:Y:S01]  /*3fd0*/  ISETP.GT.AND P2, PT, R13, 0x30, PT ;  /* 0x000000300d00780c */ /* 0x000fe20003f44270 */
[----:B------:R-:W-:Y:S01]  /*3fe0*/  IMAD.X R15, R65, 0x1, R23, P4 ;  /* 0x00000001410f7824 */ /* 0x000fe200020e0617 */
[----:B------:R-:W-:Y:S01]  /*3ff0*/  @P5 STG.E desc[UR14][R20.64], R45 ;  /* 0x0000002d14005986 */ /* 0x000fe2000c10190e */
[----:B-1----:R-:W-:-:S02]  /*4000*/  IADD3 R16, P5, R63, R24, RZ ;  /* 0x000000183f107210 */ /* 0x002fc40007fbe0ff */
[----:B------:R-:W-:Y:S01]  /*4010*/  ISETP.GT.AND P4, PT, R12, RZ, P2 ;  /* 0x000000ff0c00720c */ /* 0x000fe20001784270 */
[----:B------:R1:W-:Y:S01]  /*4020*/  @P1 STG.E desc[UR14][R14.64], R29 ;  /* 0x0000001d0e001986 */ /* 0x0003e2000c10190e */
[----:B------:R-:W-:Y:S01]  /*4030*/  ISETP.GT.AND P1, PT, R13, 0x31, PT ;  /* 0x000000310d00780c */ /* 0x000fe20003f24270 */
[----:B------:R-:W-:Y:S01]  /*4040*/  IMAD.X R17, R65, 0x1, R25, P5 ;  /* 0x0000000141117824 */ /* 0x000fe200028e0619 */
[----:B------:R-:W-:Y:S01]  /*4050*/  IADD3 R22, P6, R61, R18, RZ ;  /* 0x000000123d167210 */ /* 0x000fe20007fde0ff */
[----:B0-----:R-:W-:Y:S01]  /*4060*/  FMUL R27, R48, R9 ;  /* 0x00000009301b7220 */ /* 0x001fe20000400000 */
[----:B------:R-:W-:Y:S02]  /*4070*/  ISETP.GT.AND P5, PT, R12, RZ, P1 ;  /* 0x000000ff0c00720c */ /* 0x000fe40000fa4270 */
[----:B------:R0:W-:Y:S01]  /*4080*/  @P0 STG.E desc[UR14][R16.64], R47 ;  /* 0x0000002f10000986 */ /* 0x0001e2000c10190e */
[----:B------:R-:W-:Y:S01]  /*4090*/  IMAD.X R23, R59, 0x1, R19, P6 ;  /* 0x000000013b177824 */ /* 0x000fe200030e0613 */
[----:B------:R-:W-:-:S02]  /*40a0*/  IADD3 R24, P0, R61, R20, RZ ;  /* 0x000000143d187210 */ /* 0x000fc40007f1e0ff */
[----:B------:R-:W-:Y:S01]  /*40b0*/  ISETP.GT.AND P6, PT, R12, 0x8, P2 ;  /* 0x000000080c00780c */ /* 0x000fe200017c4270 */
[----:B-1----:R-:W-:Y:S01]  /*40c0*/  FMUL R29, R50, R9 ;  /* 0x00000009321d7220 */ /* 0x002fe20000400000 */
[----:B------:R1:W-:Y:S01]  /*40d0*/  @P4 STG.E desc[UR14][R22.64], R27 ;  /* 0x0000001b16004986 */ /* 0x0003e2000c10190e */
[----:B------:R-:W-:Y:S01]  /*40e0*/  IMAD.X R25, R59, 0x1, R21, P0 ;  /* 0x000000013b197824 */ /* 0x000fe200000e0615 */
[----:B------:R-:W-:Y:S02]  /*40f0*/  IADD3 R14, P2, R63, R18, RZ ;  /* 0x000000123f0e7210 */ /* 0x000fe40007f5e0ff */
[----:B------:R-:W-:Y:S02]  /*4100*/  ISETP.GT.AND P0, PT, R13, 0x38, PT ;  /* 0x000000380d00780c */ /* 0x000fe40003f04270 */
[----:B0-----:R-:W-:Y:S01]  /*4110*/  IADD3 R16, P4, R63, R20, RZ ;  /* 0x000000143f107210 */ /* 0x001fe20007f9e0ff */
[----:B------:R-:W-:Y:S01]  /*4120*/  @P5 STG.E desc[UR14][R24.64], R49 ;  /* 0x0000003118005986 */ /* 0x000fe2000c10190e */
[----:B------:R-:W-:Y:S01]  /*4130*/  IMAD.X R15, R65, 0x1, R19, P2 ;  /* 0x00000001410f7824 */ /* 0x000fe200010e0613 */
[----:B------:R-:W-:-:S02]  /*4140*/  IADD3 R18, P5, R61, R22, RZ ;  /* 0x000000163d127210 */ /* 0x000fc40007fbe0ff */
[----:B------:R-:W-:Y:S01]  /*4150*/  IMAD.X R17, R65, 0x1, R21, P4 ;  /* 0x0000000141117824 */ /* 0x000fe200020e0615 */
[----:B-1----:R-:W-:Y:S01]  /*4160*/  IADD3 R22, P4, R63, R22, RZ ;  /* 0x000000163f167210 */ /* 0x002fe20007f9e0ff */
[----:B------:R0:W-:Y:S01]  /*4170*/  @P6 STG.E desc[UR14][R14.64], R29 ;  /* 0x0000001d0e006986 */ /* 0x0001e2000c10190e */
[----:B------:R-:W-:Y:S01]  /*4180*/  ISETP.GT.AND P2, PT, R13, 0x39, PT ;  /* 0x000000390d00780c */ /* 0x000fe20003f44270 */
[--C-:B------:R-:W-:Y:S01]  /*4190*/  IMAD.X R19, R59, 0x1, R23.reuse, P5 ;  /* 0x000000013b137824 */ /* 0x100fe200028e0617 */
[C---:B------:R-:W-:Y:S01]  /*41a0*/  ISETP.GT.AND P1, PT, R12.reuse, 0x8, P1 ;  /* 0x000000080c00780c */ /* 0x040fe20000f24270 */
[----:B------:R-:W-:Y:S01]  /*41b0*/  IMAD.X R23, R65, 0x1, R23, P4 ;  /* 0x0000000141177824 */ /* 0x000fe200020e0617 */
[----:B------:R-:W-:Y:S01]  /*41c0*/  ISETP.GT.AND P6, PT, R12, RZ, P0 ;  /* 0x000000ff0c00720c */ /* 0x000fe200007c4270 */
[----:B------:R-:W-:Y:S01]  /*41d0*/  FMUL R27, R54, R9 ;  /* 0x00000009361b7220 */ /* 0x000fe20000400000 */
[----:B------:R-:W-:Y:S02]  /*41e0*/  IADD3 R20, P5, R61, R24, RZ ;  /* 0x000000183d147210 */ /* 0x000fe40007fbe0ff */
[----:B------:R-:W-:-:S02]  /*41f0*/  ISETP.GT.AND P4, PT, R12, RZ, P2 ;  /* 0x000000ff0c00720c */ /* 0x000fc40001784270 */
[C---:B------:R-:W-:Y:S01]  /*4200*/  ISETP.GT.AND P0, PT, R12.reuse, 0x8, P0 ;  /* 0x000000080c00780c */ /* 0x040fe20000704270 */
[--C-:B------:R-:W-:Y:S01]  /*4210*/  IMAD.X R21, R59, 0x1, R25.reuse, P5 ;  /* 0x000000013b157824 */ /* 0x100fe200028e0619 */
[----:B------:R-:W-:Y:S01]  /*4220*/  ISETP.GT.AND P2, PT, R12, 0x8, P2 ;  /* 0x000000080c00780c */ /* 0x000fe20001744270 */
[----:B0-----:R-:W-:Y:S01]  /*4230*/  FMUL R15, R52, R9 ;  /* 0x00000009340f7220 */ /* 0x001fe20000400000 */
[----:B------:R-:W-:Y:S01]  /*4240*/  IADD3 R12, P5, R63, R24, RZ ;  /* 0x000000183f0c7210 */ /* 0x000fe20007fbe0ff */
[----:B------:R0:W-:Y:S04]  /*4250*/  @P1 STG.E desc[UR14][R16.64], R51 ;  /* 0x0000003310001986 */ /* 0x0001e8000c10190e */
[----:B------:R-:W-:Y:S01]  /*4260*/  IMAD.X R13, R65, 0x1, R25, P5 ;  /* 0x00000001410d7824 */ /* 0x000fe200028e0619 */
[----:B------:R0:W-:Y:S04]  /*4270*/  @P6 STG.E desc[UR14][R18.64], R15 ;  /* 0x0000000f12006986 */ /* 0x0001e8000c10190e */
[----:B------:R0:W-:Y:S04]  /*4280*/  @P4 STG.E desc[UR14][R20.64], R53 ;  /* 0x0000003514004986 */ /* 0x0001e8000c10190e */
[----:B------:R0:W-:Y:S04]  /*4290*/  @P0 STG.E desc[UR14][R22.64], R27 ;  /* 0x0000001b16000986 */ /* 0x0001e8000c10190e */
[----:B------:R0:W-:Y:S02]  /*42a0*/  @P2 STG.E desc[UR14][R12.64], R55 ;  /* 0x000000370c002986 */ /* 0x0001e4000c10190e */
.L_x_86:
[----:B------:R-:W-:Y:S05]  /*42b0*/  BSYNC B0 ;  /* 0x0000000000007941 */ /* 0x000fea0003800000 */
.L_x_26:
[----:B------:R-:W-:Y:S01]  /*42c0*/  ULDC UR8, c[0x0][0xc] ;  /* 0x0000030000087ab9 */ /* 0x000fe20000000800 */
[----:B------:R-:W-:Y:S01]  /*42d0*/  ULDC UR9, c[0x0][0x10] ;  /* 0x0000040000097ab9 */ /* 0x000fe20000000800 */
[----:B0-----:R-:W0:Y:S01]  /*42e0*/  LDC R13, c[0x0][0x14] ;  /* 0x00000500ff0d7b82 */ /* 0x001e220000000800 */
[----:B------:R-:W-:Y:S01]  /*42f0*/  UIMAD.WIDE.U32 UR8, UR8, UR9, URZ ;  /* 0x00000009080872a5 */ /* 0x000fe2000f8e003f */
[----:B------:R-:W-:Y:S01]  /*4300*/  PRMT R12, RZ, 0x7610, R12 ;  /* 0x00007610ff0c7816 */ /* 0x000fe2000000000c */
[----:B-1----:R-:W-:Y:S02]  /*4310*/  IMAD.MOV.U32 R20, RZ, RZ, -0x1 ;  /* 0xffffffffff147424 */ /* 0x002fe400078e00ff */
[----:B------:R-:W-:Y:S02]  /*4320*/  IMAD.MOV.U32 R14, RZ, RZ, -0x1 ;  /* 0xffffffffff0e7424 */ /* 0x000fe400078e00ff */
[----:B0-----:R-:W-:-:S04]  /*4330*/  IMAD.WIDE.U32 R4, R13, UR8, R4 ;  /* 0x000000080d047c25 */ /* 0x001fc8000f8e0004 */
[----:B------:R-:W-:Y:S01]  /*4340*/  IMAD R13, R13, UR9, RZ ;  /* 0x000000090d0d7c24 */ /* 0x000fe2000f8e02ff */
[----:B------:R-:W-:Y:S02]  /*4350*/  ULDC.64 UR8, c[0x0][0x750] ;  /* 0x0001d40000087ab9 */ /* 0x000fe40000000a00 */
[----:B------:R-:W-:Y:S01]  /*4360*/  ISETP.GE.U32.AND P0, PT, R4, UR8, PT ;  /* 0x0000000804007c0c */ /* 0x000fe2000bf06070 */
[----:B------:R-:W-:-:S05]  /*4370*/  IMAD.IADD R5, R5, 0x1, R13 ;  /* 0x0000000105057824 */ /* 0x000fca00078e020d */
[----:B------:R-:W-:-:S13]  /*4380*/  ISETP.GE.U32.AND.EX P0, PT, R5, UR9, PT, P0 ;  /* 0x0000000905007c0c */ /* 0x000fda000bf06100 */
[----:B------:R-:W-:Y:S05]  /*4390*/  @P0 BRA `(.L_x_87) ;  /* 0x0000000400640947 */ /* 0x000fea0003800000 */
[----:B------:R-:W0:Y:S01]  /*43a0*/  S2R R24, SR_CTAID.X ;  /* 0x0000000000187919 */ /* 0x000e220000002500 */
[----:B---3--:R-:W1:Y:S01]  /*43b0*/  LDC.64 R18, c[0x0][0x728] ;  /* 0x0001ca00ff127b82 */ /* 0x008e620000000a00 */
[----:B------:R-:W-:Y:S01]  /*43c0*/  ULDC UR7, c[0x0][0x150] ;  /* 0x0000540000077ab9 */ /* 0x000fe20000000800 */
[----:B------:R-:W-:Y:S01]  /*43d0*/  IMAD.MOV.U32 R16, RZ, RZ, R4 ;  /* 0x000000ffff107224 */ /* 0x000fe200078e0004 */
[----:B--2---:R-:W2:Y:S01]  /*43e0*/  S2R R26, SR_CTAID.Y ;  /* 0x00000000001a7919 */ /* 0x004ea20000002600 */
[----:B------:R-:W-:-:S04]  /*43f0*/  IMAD.MOV.U32 R17, RZ, RZ, R5 ;  /* 0x000000ffff117224 */ /* 0x000fc800078e0005 */
[----:B------:R-:W3:Y:S08]  /*4400*/  LDC R27, c[0x0][0x144] ;  /* 0x00005100ff1b7b82 */ /* 0x000ef00000000800 */
[----:B------:R-:W2:Y:S08]  /*4410*/  LDC R20, c[0x0][0x730] ;  /* 0x0001cc00ff147b82 */ /* 0x000eb00000000800 */
[----:B------:R-:W2:Y:S01]  /*4420*/  LDC.64 R22, c[0x0][0x720] ;  /* 0x0001c800ff167b82 */ /* 0x000ea20000000a00 */
[----:B-1----:R-:W-:-:S04]  /*4430*/  ISETP.NE.U32.AND P0, PT, R18, RZ, PT ;  /* 0x000000ff1200720c */ /* 0x002fc80003f05070 */
[----:B------:R-:W-:Y:S02]  /*4440*/  ISETP.NE.AND.EX P0, PT, R19, RZ, PT, P0 ;  /* 0x000000ff1300720c */ /* 0x000fe40003f05300 */
[----:B0-----:R-:W-:-:S05]  /*4450*/  I2FP.F32.U32 R11, R24 ;  /* 0x00000018000b7245 */ /* 0x001fca0000201000 */
[----:B------:R-:W-:-:S04]  /*4460*/  FMUL R11, R11, UR7 ;  /* 0x000000070b0b7c20 */ /* 0x000fc80008400000 */
[----:B------:R0:W1:Y:S02]  /*4470*/  F2I.U32.TRUNC.NTZ R25, R11 ;  /* 0x0000000b00197305 */ /* 0x000064000020f000 */
[----:B---3--:R-:W-:Y:S05]  /*4480*/  @!P0 BRA `(.L_x_88) ;  /* 0x0000000000288947 */ /* 0x008fea0003800000 */
[----:B0-----:R-:W0:Y:S02]  /*4490*/  LDC R11, c[0x0][0x734] ;  /* 0x0001cd00ff0b7b82 */ /* 0x001e240000000800 */
        /* <DEDUP_REMOVED lines=9> */
.L_x_88:
[-CC-:B--2---:R-:W-:Y:S01]  /*4530*/  SHF.R.U64 R21, R16, R20.reuse, R17.reuse ;  /* 0x0000001410157219 */ /* 0x184fe20000001211 */
[----:B------:R-:W2:Y:S01]  /*4540*/  LDC.64 R34, c[0x0][0x740] ;  /* 0x0001d000ff227b82 */ /* 0x000ea20000000a00 */
[----:B0-----:R-:W-:Y:S01]  /*4550*/  SHF.R.U32.HI R11, RZ, R20, R17 ;  /* 0x00000014ff0b7219 */ /* 0x001fe20000011611 */
[----:B-1----:R-:W-:Y:S01]  /*4560*/  IMAD.MOV R25, RZ, RZ, -R25 ;  /* 0x000000ffff197224 */ /* 0x002fe200078e0a19 */
[----:B------:R-:W-:Y:S01]  /*4570*/  IADD3 R15, P0, RZ, -R21, RZ ;  /* 0x80000015ff0f7210 */ /* 0x000fe20007f1e0ff */
[----:B------:R-:W-:Y:S02]  /*4580*/  ULDC UR7, c[0x0][0x154] ;  /* 0x0000550000077ab9 */ /* 0x000fe40000000800 */
[----:B------:R-:W-:Y:S02]  /*4590*/  IMAD R30, R27, R25, R24 ;  /* 0x000000191b1e7224 */ /* 0x000fe400078e0218 */
[----:B------:R-:W0:Y:S01]  /*45a0*/  LDC R16, c[0x0][0x718] ;  /* 0x0001c600ff107b82 */ /* 0x000e220000000800 */
[----:B------:R-:W-:-:S02]  /*45b0*/  IMAD.X R11, RZ, RZ, ~R11, P0 ;  /* 0x000000ffff0b7224 */ /* 0x000fc400000e0e0b */
[----:B------:R-:W-:-:S04]  /*45c0*/  IMAD.WIDE.U32 R12, R15, R22, R4 ;  /* 0x000000160f0c7225 */ /* 0x000fc800078e0004 */
[----:B------:R-:W-:Y:S01]  /*45d0*/  IMAD R14, R11, R22, RZ ;  /* 0x000000160b0e7224 */ /* 0x000fe200078e02ff */
[----:B------:R-:W1:Y:S03]  /*45e0*/  LDC R28, c[0x0][0x708] ;  /* 0x0001c200ff1c7b82 */ /* 0x000e660000000800 */
[----:B------:R-:W-:Y:S02]  /*45f0*/  IMAD R11, R15, R23, R14 ;  /* 0x000000170f0b7224 */ /* 0x000fe400078e020e */
[----:B------:R-:W-:Y:S02]  /*4600*/  IMAD.MOV.U32 R15, RZ, RZ, 0x1 ;  /* 0x00000001ff0f7424 */ /* 0x000fe400078e00ff */
[----:B------:R-:W-:Y:S01]  /*4610*/  IMAD.IADD R11, R13, 0x1, R11 ;  /* 0x000000010d0b7824 */ /* 0x000fe200078e020b */
[----:B----4-:R-:W3:Y:S01]  /*4620*/  LDC R32, c[0x0][0x758] ;  /* 0x0001d600ff207b82 */ /* 0x010ee20000000800 */
[----:B------:R-:W-:-:S02]  /*4630*/  I2FP.F32.U32 R13, R26 ;  /* 0x0000001a000d7245 */ /* 0x000fc40000201000 */
[----:B--2---:R-:W-:-:S03]  /*4640*/  ISETP.NE.U32.AND P0, PT, R34, RZ, PT ;  /* 0x000000ff2200720c */ /* 0x004fc60003f05070 */
[----:B------:R-:W-:Y:S01]  /*4650*/  FMUL R14, R13, UR7 ;  /* 0x000000070d0e7c20 */ /* 0x000fe20008400000 */
[----:B------:R-:W-:Y:S01]  /*4660*/  ISETP.NE.AND.EX P0, PT, R35, RZ, PT, P0 ;  /* 0x000000ff2300720c */ /* 0x000fe20003f05300 */
[----:B------:R-:W2:Y:S01]  /*4670*/  LDC R25, c[0x0][0x148] ;  /* 0x00005200ff197b82 */ /* 0x000ea20000000800 */
[-CC-:B0-----:R-:W-:Y:S01]  /*4680*/  SHF.R.U64 R20, R12, R16.reuse, R11.reuse ;  /* 0x000000100c147219 */ /* 0x181fe2000000120b */
[----:B------:R0:W4:Y:S01]  /*4690*/  F2I.U32.TRUNC.NTZ R22, R14 ;  /* 0x0000000e00167305 */ /* 0x000122000020f000 */
[----:B------:R-:W-:Y:S01]  /*46a0*/  SHF.R.U32.HI R11, RZ, R16, R11 ;  /* 0x00000010ff0b7219 */ /* 0x000fe2000001160b */
[----:B------:R-:W-:-:S04]  /*46b0*/  IMAD.MOV.U32 R13, RZ, RZ, -0x1 ;  /* 0xffffffffff0d7424 */ /* 0x000fc800078e00ff */
[----:B------:R-:W0:Y:S01]  /*46c0*/  LDC R24, c[0x0][0x700] ;  /* 0x0001c000ff187b82 */ /* 0x000e220000000800 */
[-CC-:B-1----:R-:W-:Y:S02]  /*46d0*/  SHF.R.U64 R18, R20, R28.reuse, R11.reuse ;  /* 0x0000001c14127219 */ /* 0x182fe4000000120b */
[----:B------:R-:W-:-:S05]  /*46e0*/  SHF.R.U32.HI R11, RZ, R28, R11 ;  /* 0x0000001cff0b7219 */ /* 0x000fca000001160b */
[----:B------:R-:W1:Y:S01]  /*46f0*/  LDC R29, c[0x0][0x748] ;  /* 0x0001d200ff1d7b82 */ /* 0x000e620000000800 */
[-C--:B---3--:R-:W-:Y:S02]  /*4700*/  SHF.L.U32 R12, R13, R32.reuse, RZ ;  /* 0x000000200d0c7219 */ /* 0x088fe400000006ff */
[-CC-:B------:R-:W-:Y:S02]  /*4710*/  SHF.R.U64 R23, R18, R32.reuse, R11.reuse ;  /* 0x0000002012177219 */ /* 0x180fe4000000120b */
[----:B------:R-:W-:Y:S02]  /*4720*/  SHF.R.U32.HI R13, RZ, R32, R11 ;  /* 0x00000020ff0d7219 */ /* 0x000fe4000001160b */
[----:B------:R-:W-:Y:S01]  /*4730*/  LOP3.LUT R27, RZ, R12, RZ, 0x33, !PT ;  /* 0x0000000cff1b7212 */ /* 0x000fe200078e33ff */
[----:B------:R-:W3:Y:S01]  /*4740*/  LDC R31, c[0x0][0x738] ;  /* 0x0001ce00ff1f7b82 */ /* 0x000ee20000000800 */
[----:B------:R-:W-:Y:S01]  /*4750*/  SHF.L.U32 R32, R15, R32, RZ ;  /* 0x000000200f207219 */ /* 0x000fe200000006ff */
[----:B------:R-:W-:-:S06]  /*4760*/  IMAD.MOV.U32 R12, RZ, RZ, R23 ;  /* 0x000000ffff0c7224 */ /* 0x000fcc00078e0017 */
[----:B------:R-:W0:Y:S01]  /*4770*/  LDC R33, c[0x0][0x710] ;  /* 0x0001c400ff217b82 */ /* 0x000e220000000800 */
[----:B----4-:R-:W-:Y:S05]  /*4780*/  @!P0 BRA `(.L_x_89) ;  /* 0x0000000000288947 */ /* 0x010fea0003800000 */
[----:B------:R-:W4:Y:S02]  /*4790*/  LDC R12, c[0x0][0x74c] ;  /* 0x0001d300ff0c7b82 */ /* 0x000f240000000800 */
[----:B----4-:R-:W-:-:S05]  /*47a0*/  IADD3 R11, P0, R23, R12, RZ ;  /* 0x0000000c170b7210 */ /* 0x010fca0007f1e0ff */
[----:B------:R-:W-:-:S04]  /*47b0*/  IMAD.X R19, RZ, RZ, R13, P0 ;  /* 0x000000ffff137224 */ /* 0x000fc800000e060d */
[----:B------:R-:W-:-:S04]  /*47c0*/  IMAD.WIDE.U32 R12, R19, R34, RZ ;  /* 0x00000022130c7225 */ /* 0x000fc800078e00ff */
[----:B0-----:R-:W-:-:S04]  /*47d0*/  IMAD.WIDE.U32 R14, P0, R11, R35, R12 ;  /* 0x000000230b0e7225 */ /* 0x001fc8000780000c */
[----:B------:R-:W-:-:S04]  /*47e0*/  IMAD.WIDE.U32 R12, R11, R34, RZ ;  /* 0x000000220b0c7225 */ /* 0x000fc800078e00ff */
[----:B------:R-:W-:Y:S01]  /*47f0*/  IMAD.X R17, RZ, RZ, RZ, P0 ;  /* 0x000000ffff117224 */ /* 0x000fe200000e06ff */
[----:B------:R-:W-:Y:S01]  /*4800*/  IADD3 RZ, P0, R13, R14, RZ ;  /* 0x0000000e0dff7210 */ /* 0x000fe20007f1e0ff */
[----:B------:R-:W-:-:S04]  /*4810*/  IMAD.MOV.U32 R16, RZ, RZ, R15 ;  /* 0x000000ffff107224 */ /* 0x000fc800078e000f */
[----:B------:R-:W-:-:S08]  /*4820*/  IMAD.WIDE.U32.X R12, R19, R35, R16, P0 ;  /* 0x00000023130c7225 */ /* 0x000fd000000e0410 */
.L_x_89:
[----:B-1----:R-:W-:Y:S01]  /*4830*/  SHF.R.U64 R11, R12, R29, R13 ;  /* 0x0000001d0c0b7219 */ /* 0x002fe2000000120d */
[----:B0-----:R-:W-:Y:S01]  /*4840*/  VIADD R13, R24, 0xffffffff ;  /* 0xffffffff180d7836 */ /* 0x001fe20000000000 */
[----:B------:R-:W-:Y:S01]  /*4850*/  LOP3.LUT R18, R18, R27, RZ, 0xc0, !PT ;  /* 0x0000001b12127212 */ /* 0x000fe200078ec0ff */
[----:B------:R-:W-:Y:S02]  /*4860*/  IMAD.MOV R22, RZ, RZ, -R22 ;  /* 0x000000ffff167224 */ /* 0x000fe400078e0a16 */
[----:B------:R-:W-:Y:S01]  /*4870*/  IMAD.MOV R12, RZ, RZ, -R11 ;  /* 0x000000ffff0c7224 */ /* 0x000fe200078e0a0b */
[----:B------:R-:W-:Y:S01]  /*4880*/  LOP3.LUT R13, R20, R13, RZ, 0xc0, !PT ;  /* 0x0000000d140d7212 */ /* 0x000fe200078ec0ff */
[----:B--2---:R-:W-:Y:S02]  /*4890*/  @P3 IMAD R30, R25, R22, R26 ;  /* 0x00000016191e3224 */ /* 0x004fe400078e021a */
[----:B------:R-:W-:Y:S02]  /*48a0*/  IMAD R11, R32, R11, R18 ;  /* 0x0000000b200b7224 */ /* 0x000fe400078e0212 */
[----:B---3--:R-:W-:-:S02]  /*48b0*/  IMAD R12, R12, R31, R23 ;  /* 0x0000001f0c0c7224 */ /* 0x008fc400078e0217 */
[----:B------:R-:W-:Y:S02]  /*48c0*/  IMAD R11, R11, R33, R30 ;  /* 0x000000210b0b7224 */ /* 0x000fe400078e021e */
[----:B------:R-:W-:Y:S02]  /*48d0*/  IMAD R14, R12, R24, R13 ;  /* 0x000000180c0e7224 */ /* 0x000fe400078e020d */
[----:B------:R-:W-:-:S03]  /*48e0*/  IMAD.MOV.U32 R15, RZ, RZ, 0x1 ;  /* 0x00000001ff0f7424 */ /* 0x000fc600078e00ff */
[----:B------:R-:W-:Y:S02]  /*48f0*/  SEL R20, R14, R11, !P3 ;  /* 0x0000000b0e147207 */ /* 0x000fe40005800000 */
[----:B------:R-:W-:Y:S01]  /*4900*/  SEL R11, R11, R14, !P3 ;  /* 0x0000000e0b0b7207 */ /* 0x000fe20005800000 */
[----:B------:R-:W-:Y:S01]  /*4910*/  IMAD.MOV.U32 R14, RZ, RZ, R21 ;  /* 0x000000ffff0e7224 */ /* 0x000fe200078e0015 */
[----:B------:R-:W-:-:S07]  /*4920*/  PRMT R12, R15, 0x7610, R12 ;  /* 0x000076100f0c7816 */ /* 0x000fce000000000c */
.L_x_87:
[----:B------:R-:W-:Y:S01]  /*4930*/  LOP3.LUT P0, RZ, R12, 0xff, RZ, 0xc0, !PT ;  /* 0x000000ff0cff7812 */ /* 0x000fe2000780c0ff */
[----:B------:R-:W-:-:S12]  /*4940*/  IMAD.MOV.U32 R16, RZ, RZ, R11 ;  /* 0x000000ffff107224 */ /* 0x000fd800078e000b */
[----:B------:R-:W-:Y:S05]  /*4950*/  @P0 BRA `(.L_x_90) ;  /* 0xffffffc800780947 */ /* 0x000fea000383ffff */
[----:B------:R-:W-:Y:S05]  /*4960*/  EXIT ;  /* 0x000000000000794d */ /* 0x000fea0003800000 */
.L_x_8:
[----:B0-----:R-:W-:Y:S01]  /*4970*/  ULDC.64 UR4, c[0x0][0x750] ;  /* 0x0001d40000047ab9 */ /* 0x001fe20000000a00 */
        /* <DEDUP_REMOVED lines=25> */
.L_x_92:
[----:B------:R-:W0:Y:S01]  /*4b10*/  LDC.64 R28, c[0x0][0x740] ;  /* 0x0001d000ff1c7b82 */ /* 0x000e220000000a00 */
[-CC-:B------:R-:W-:Y:S01]  /*4b20*/  SHF.R.U64 R18, R16, R8.reuse, R17.reuse ;  /* 0x0000000810127219 */ /* 0x180fe20000001211 */
[----:B------:R-:W-:Y:S01]  /*4b30*/  IMAD.MOV.U32 R27, RZ, RZ, 0x1 ;  /* 0x00000001ff1b7424 */ /* 0x000fe200078e00ff */
[----:B------:R-:W-:Y:S02]  /*4b40*/  SHF.R.U32.HI R3, RZ, R8, R17 ;  /* 0x00000008ff037219 */ /* 0x000fe40000011611 */
[----:B------:R-:W-:-:S03]  /*4b50*/  IADD3 R15, P0, RZ, -R18, RZ ;  /* 0x80000012ff0f7210 */ /* 0x000fc60007f1e0ff */
[----:B------:R-:W1:Y:S02]  /*4b60*/  LDC R14, c[0x0][0x718] ;  /* 0x0001c600ff0e7b82 */ /* 0x000e640000000800 */
[----:B------:R-:W-:Y:S02]  /*4b70*/  IMAD.X R3, RZ, RZ, ~R3, P0 ;  /* 0x000000ffff037224 */ /* 0x000fe400000e0e03 */
[----:B------:R-:W-:-:S04]  /*4b80*/  IMAD.WIDE.U32 R6, R15, R24, R4 ;  /* 0x000000180f067225 */ /* 0x000fc800078e0004 */
[----:B------:R-:W2:Y:S01]  /*4b90*/  LDC R16, c[0x0][0x708] ;  /* 0x0001c200ff107b82 */ /* 0x000ea20000000800 */
[----:B------:R-:W-:-:S04]  /*4ba0*/  IMAD R8, R3, R24, RZ ;  /* 0x0000001803087224 */ /* 0x000fc800078e02ff */
[----:B------:R-:W-:-:S03]  /*4bb0*/  IMAD R3, R15, R25, R8 ;  /* 0x000000190f037224 */ /* 0x000fc600078e0208 */
[----:B------:R-:W3:Y:S01]  /*4bc0*/  LDC R26, c[0x0][0x758] ;  /* 0x0001d600ff1a7b82 */ /* 0x000ee20000000800 */
[----:B------:R-:W-:Y:S01]  /*4bd0*/  IMAD.IADD R3, R7, 0x1, R3 ;  /* 0x0000000107037824 */ /* 0x000fe200078e0203 */
[----:B0-----:R-:W-:Y:S01]  /*4be0*/  ISETP.NE.U32.AND P0, PT, R28, RZ, PT ;  /* 0x000000ff1c00720c */ /* 0x001fe20003f05070 */
[----:B------:R-:W-:-:S03]  /*4bf0*/  IMAD.MOV.U32 R7, RZ, RZ, -0x1 ;  /* 0xffffffffff077424 */ /* 0x000fc600078e00ff */
        /* <DEDUP_REMOVED lines=8> */
[-C--:B---3--:R-:W-:Y:S02]  /*4c80*/  SHF.L.U32 R6, R7, R26.reuse, RZ ;  /* 0x0000001a07067219 */ /* 0x088fe400000006ff */
[--C-:B------:R-:W-:Y:S02]  /*4c90*/  SHF.R.U64 R24, R20, R26, R3.reuse ;  /* 0x0000001a14187219 */ /* 0x100fe40000001203 */
[----:B------:R-:W-:Y:S02]  /*4ca0*/  LOP3.LUT R31, RZ, R6, RZ, 0x33, !PT ;  /* 0x00000006ff1f7212 */ /* 0x000fe400078e33ff */
[----:B------:R-:W-:Y:S01]  /*4cb0*/  SHF.R.U32.HI R7, RZ, R26, R3 ;  /* 0x0000001aff077219 */ /* 0x000fe20000011603 */
[----:B------:R-:W3:Y:S01]  /*4cc0*/  LDC R30, c[0x0][0x710] ;  /* 0x0001c400ff1e7b82 */ /* 0x000ee20000000800 */
[----:B------:R-:W-:Y:S01]  /*4cd0*/  IMAD.MOV.U32 R6, RZ, RZ, R24 ;  /* 0x000000ffff067224 */ /* 0x000fe200078e0018 */
[----:B------:R-:W-:Y:S06]  /*4ce0*/  @!P0 BRA `(.L_x_93) ;  /* 0x0000000000288947 */ /* 0x000fec0003800000 */
        /* <DEDUP_REMOVED lines=10> */
.L_x_93:
[----:B-1----:R-:W-:Y:S01]  /*4d90*/  SHF.R.U64 R6, R6, R23, R7 ;  /* 0x0000001706067219 */ /* 0x002fe20000001207 */
[----:B0-----:R-:W-:Y:S01]  /*4da0*/  VIADD R15, R21, 0xffffffff ;  /* 0xffffffff150f7836 */ /* 0x001fe20000000000 */
[----:B------:R-:W-:Y:S01]  /*4db0*/  SHF.L.U32 R7, R27, R26, RZ ;  /* 0x0000001a1b077219 */ /* 0x000fe200000006ff */
[----:B------:R-:W-:Y:S01]  /*4dc0*/  @P3 IMAD R12, R13, R22, R10 ;  /* 0x000000160d0c3224 */ /* 0x000fe200078e020a */
[----:B------:R-:W-:Y:S01]  /*4dd0*/  LOP3.LUT R3, R20, R31, RZ, 0xc0, !PT ;  /* 0x0000001f14037212 */ /* 0x000fe200078ec0ff */
[----:B------:R-:W-:Y:S01]  /*4de0*/  IMAD.MOV R11, RZ, RZ, -R6 ;  /* 0x000000ffff0b7224 */ /* 0x000fe200078e0a06 */
[----:B------:R-:W-:Y:S01]  /*4df0*/  LOP3.LUT R8, R8, R15, RZ, 0xc0, !PT ;  /* 0x0000000f08087212 */ /* 0x000fe200078ec0ff */
[----:B------:R-:W-:Y:S02]  /*4e00*/  IMAD.MOV.U32 R17, RZ, RZ, R18 ;  /* 0x000000ffff117224 */ /* 0x000fe400078e0012 */
[----:B------:R-:W-:Y:S02]  /*4e10*/  IMAD R7, R7, R6, R3 ;  /* 0x0000000607077224 */ /* 0x000fe400078e0203 */
[----:B--2---:R-:W-:-:S02]  /*4e20*/  IMAD R3, R11, R25, R24 ;  /* 0x000000190b037224 */ /* 0x004fc400078e0218 */
[----:B------:R-:W-:Y:S02]  /*4e30*/  IMAD.MOV.U32 R6, RZ, RZ, 0x1 ;  /* 0x00000001ff067424 */ /* 0x000fe400078e00ff */
[----:B---3--:R-:W-:Y:S02]  /*4e40*/  IMAD R7, R7, R30, R12 ;  /* 0x0000001e07077224 */ /* 0x008fe400078e020c */
[----:B------:R-:W-:Y:S01]  /*4e50*/  IMAD R8, R3, R21, R8 ;  /* 0x0000001503087224 */ /* 0x000fe200078e0208 */
[----:B------:R-:W-:-:S04]  /*4e60*/  PRMT R3, R6, 0x7610, R3 ;  /* 0x0000761006037816 */ /* 0x000fc80000000003 */
[----:B------:R-:W-:Y:S02]  /*4e70*/  SEL R6, R8, R7, !P3 ;  /* 0x0000000708067207 */ /* 0x000fe40005800000 */
[----:B------:R-:W-:-:S07]  /*4e80*/  SEL R7, R7, R8, !P3 ;  /* 0x0000000807077207 */ /* 0x000fce0005800000 */
.L_x_91:
[----:B------:R-:W-:-:S08]  /*4e90*/  NOP ;  /* 0x0000000000007918 */ /* 0x000fd00000000000 */
[----:B------:R-:W0:-:S00]  /*4ea0*/  USETMAXREG.DEALLOC.CTAPOOL 0x28 ;  /* 0x00000028000079c8 */ /* 0x000e0000080e0500 */
[----:B0-----:R-:W-:-:S13]  /*4eb0*/  ISETP.NE.AND P0, PT, R9, RZ, PT ;  /* 0x000000ff0900720c */ /* 0x001fda0003f05270 */
[----:B------:R-:W-:Y:S05]  /*4ec0*/  @P0 EXIT ;  /* 0x000000000000094d */ /* 0x000fea0003800000 */
[----:B------:R-:W-:Y:S01]  /*4ed0*/  LOP3.LUT P0, RZ, R3, 0xff, RZ, 0xc0, !PT ;  /* 0x000000ff03ff7812 */ /* 0x000fe2000780c0ff */
[----:B------:R-:W-:Y:S02]  /*4ee0*/  IMAD.MOV.U32 R3, RZ, RZ, 0x1 ;  /* 0x00000001ff037424 */ /* 0x000fe400078e00ff */
[----:B------:R-:W-:-:S10]  /*4ef0*/  IMAD.MOV.U32 R15, RZ, RZ, RZ ;  /* 0x000000ffff0f7224 */ /* 0x000fd400078e00ff */
[----:B------:R-:W-:Y:S05]  /*4f00*/  @!P0 BRA `(.L_x_94) ;  /* 0x0000000c00708947 */ /* 0x000fea0003800000 */
[----:B------:R-:W0:Y:S01]  /*4f10*/  LDC R3, c[0x0][0x28c] ;  /* 0x0000a300ff037b82 */ /* 0x000e220000000800 */
[----:B------:R-:W1:Y:S01]  /*4f20*/  S2R R12, SR_CgaCtaId ;  /* 0x00000000000c7919 */ /* 0x000e620000008800 */
[----:B------:R-:W-:Y:S01]  /*4f30*/  ULDC UR5, c[0x0][0x758] ;  /* 0x0001d60000057ab9 */ /* 0x000fe20000000800 */
[----:B------:R-:W-:Y:S01]  /*4f40*/  UMOV UR7, 0xffffffff ;  /* 0xffffffff00077882 */ /* 0x000fe20000000000 */
[----:B------:R-:W-:Y:S01]  /*4f50*/  ULDC UR6, c[0x0][0xc] ;  /* 0x0000030000067ab9 */ /* 0x000fe20000000800 */
[----:B------:R-:W-:Y:S01]  /*4f60*/  USHF.L.U32 UR9, UR7, UR5, URZ ;  /* 0x0000000507097299 */ /* 0x000fe2000800063f */
[----:B------:R-:W-:Y:S01]  /*4f70*/  BSSY B0, `(.L_x_94) ;  /* 0x00000d5000007945 */ /* 0x000fe20003800000 */
[----:B------:R-:W-:Y:S01]  /*4f80*/  UMOV UR8, 0x1 ;  /* 0x0000000100087882 */ /* 0x000fe20000000000 */
[----:B------:R-:W-:Y:S01]  /*4f90*/  ULDC UR7, c[0x0][0x10] ;  /* 0x0000040000077ab9 */ /* 0x000fe20000000800 */
[----:B------:R-:W-:Y:S01]  /*4fa0*/  USHF.L.U32 UR5, UR8, UR5, URZ ;  /* 0x0000000508057299 */ /* 0x000fe2000800063f */
[----:B------:R-:W-:Y:S01]  /*4fb0*/  IMAD.MOV.U32 R16, RZ, RZ, 0x1 ;  /* 0x00000001ff107424 */ /* 0x000fe200078e00ff */
[----:B------:R-:W-:Y:S01]  /*4fc0*/  UIMAD.WIDE.U32 UR6, UR6, UR7, URZ ;  /* 0x00000007060672a5 */ /* 0x000fe2000f8e003f */
[----:B------:R-:W-:Y:S01]  /*4fd0*/  LOP3.LUT R14, R2, 0x2, RZ, 0xfc, !PT ;  /* 0x00000002020e7812 */ /* 0x000fe200078efcff */
[----:B------:R-:W-:Y:S01]  /*4fe0*/  ULDC UR8, c[0x0][0x14] ;  /* 0x0000050000087ab9 */ /* 0x000fe20000000800 */
[----:B------:R-:W-:Y:S01]  /*4ff0*/  IMAD.MOV.U32 R15, RZ, RZ, RZ ;  /* 0x000000ffff0f7224 */ /* 0x000fe200078e00ff */
[----:B------:R-:W-:-:S02]  /*5000*/  UIMAD.WIDE.U32 UR30, UR6, UR8, URZ ;  /* 0x00000008061e72a5 */ /* 0x000fc4000f8e003f */
[----:B------:R-:W-:Y:S01]  /*5010*/  UIMAD UR13, UR7, UR8, URZ ;  /* 0x00000008070d72a4 */ /* 0x000fe2000f8e023f */
[----:B------:R-:W-:Y:S01]  /*5020*/  ULDC UR4, c[0x0][0x700] ;  /* 0x0001c00000047ab9 */ /* 0x000fe20000000800 */
[----:B------:R-:W-:Y:S02]  /*5030*/  ULOP3.LUT UR21, URZ, UR9, URZ, 0x33, !UPT ;  /* 0x000000093f157292 */ /* 0x000fe4000f8e333f */
[----:B------:R-:W-:Y:S01]  /*5040*/  UIADD3 UR4, UR4, -0x1, URZ ;  /* 0xffffffff04047890 */ /* 0x000fe2000fffe03f */
[----:B0-----:R-:W-:Y:S01]  /*5050*/  VIADD R3, R3, 0x3f ;  /* 0x0000003f03037836 */ /* 0x001fe20000000000 */
[----:B------:R-:W-:Y:S01]  /*5060*/  UIADD3 UR13, UR31, UR13, URZ ;  /* 0x0000000d1f0d7290 */ /* 0x000fe2000fffe03f */
[----:B------:R-:W-:-:S03]  /*5070*/  ULDC.64 UR32, c[0x0][0x198] ;  /* 0x0000660000207ab9 */ /* 0x000fc60000000a00 */
[----:B------:R-:W-:-:S04]  /*5080*/  SHF.R.S32.HI R8, RZ, 0x1f, R3 ;  /* 0x0000001fff087819 */ /* 0x000fc80000011403 */
[----:B------:R-:W-:Y:S01]  /*5090*/  LEA.HI R8, R8, R3, RZ, 0x6 ;  /* 0x0000000308087211 */ /* 0x000fe200078f30ff */
[C---:B-1----:R-:W-:Y:S02]  /*50a0*/  IMAD.SHL.U32 R11, R12.reuse, 0x20, RZ ;  /* 0x000000200c0b7824 */ /* 0x042fe400078e00ff */
[----:B------:R-:W-:Y:S01]  /*50b0*/  IMAD.SHL.U32 R12, R12, 0x800, RZ ;  /* 0x000008000c0c7824 */ /* 0x000fe200078e00ff */
[----:B------:R-:W-:Y:S01]  /*50c0*/  SHF.R.S32.HI R10, RZ, 0x6, R8 ;  /* 0x00000006ff0a7819 */ /* 0x000fe20000011408 */
[----:B------:R-:W-:Y:S01]  /*50d0*/  IMAD.MOV.U32 R3, RZ, RZ, 0x1 ;  /* 0x00000001ff037424 */ /* 0x000fe200078e00ff */
[----:B------:R-:W-:Y:S02]  /*50e0*/  LOP3.LUT R11, R11, 0x20, RZ, 0xc0, !PT ;  /* 0x000000200b0b7812 */ /* 0x000fe400078ec0ff */
[----:B------:R-:W-:Y:S01]  /*50f0*/  LOP3.LUT R12, R12, 0x800, RZ, 0xc0, !PT ;  /* 0x000008000c0c7812 */ /* 0x000fe200078ec0ff */
[----:B------:R-:W-:-:S07]  /*5100*/  VIADD R13, R10, 0x1 ;  /* 0x000000010a0d7836 */ /* 0x000fce0000000000 */
.L_x_105:
[----:B------:R-:W-:-:S03]  /*5110*/  UMOV UR6, 0xffffffff ;  /* 0xffffffff00067882 */ /* 0x000fc60000000000 */
[----:B------:R-:W-:Y:S05]  /*5120*/  BRA.DIV UR6, `(.L_x_95) ;  /* 0x0000001606047947 */ /* 0x000fea000b800000 */
[----:B------:R-:W-:-:S13]  /*5130*/  ELECT P0, URZ, PT ;  /* 0x00000000003f782f */ /* 0x000fda0003800000 */
.L_x_125:
[----:B------:R-:W0:Y:S01]  /*5140*/  LDC R8, c[0x0][0x28c] ;  /* 0x0000a300ff087b82 */ /* 0x000e220000000800 */
[----:B------:R-:W-:Y:S01]  /*5150*/  BSSY B1, `(.L_x_96) ;  /* 0x0000045000017945 */ /* 0x000fe20003800000 */
[----:B0-----:R-:W-:-:S13]  /*5160*/  ISETP.LT.OR P0, PT, R8, 0x1, !P0 ;  /* 0x000000010800780c */ /* 0x001fda0004701670 */
[----:B------:R-:W-:Y:S05]  /*5170*/  @P0 BRA `(.L_x_97) ;  /* 0x0000000400080947 */ /* 0x000fea0003800000 */
[----:B------:R-:W-:Y:S01]  /*5180*/  IMAD.SHL.U32 R19, R7, 0x80, RZ ;  /* 0x0000008007137824 */ /* 0x000fe200078e00ff */
[----:B------:R-:W-:Y:S01]  /*5190*/  CS2R R24, SRZ ;  /* 0x0000000000187805 */ /* 0x000fe2000001ff00 */
[----:B------:R-:W-:Y:S02]  /*51a0*/  IMAD R20, R6, 0x40, R11 ;  /* 0x0000004006147824 */ /* 0x000fe400078e020b */
[----:B------:R-:W-:Y:S02]  /*51b0*/  IMAD.MOV.U32 R23, RZ, RZ, RZ ;  /* 0x000000ffff177224 */ /* 0x000fe400078e00ff */
[----:B------:R-:W-:Y:S02]  /*51c0*/  IMAD.MOV.U32 R6, RZ, RZ, R13 ;  /* 0x000000ffff067224 */ /* 0x000fe400078e000d */
[----:B------:R-:W-:Y:S02]  /*51d0*/  IMAD.MOV.U32 R7, RZ, RZ, R3 ;  /* 0x000000ffff077224 */ /* 0x000fe400078e0003 */
[----:B------:R-:W-:-:S07]  /*51e0*/  IMAD.MOV.U32 R9, RZ, RZ, R15 ;  /* 0x000000ffff097224 */ /* 0x000fce00078e000f */
.L_x_100:
[----:B------:R-:W0:Y:S01]  /*51f0*/  S2R R21, SR_CgaCtaId ;  /* 0x0000000000157919 */ /* 0x000e220000008800 */
[----:B------:R-:W-:Y:S02]  /*5200*/  MOV R8, 0x400 ;  /* 0x0000040000087802 */ /* 0x000fe40000000f00 */
[----:B------:R-:W-:-:S13]  /*5210*/  LOP3.LUT P1, RZ, R0, 0x7f, RZ, 0xc0, !PT ;  /* 0x0000007f00ff7812 */ /* 0x000fda000782c0ff */
[----:B------:R-:W1:Y:S01]  /*5220*/  @!P1 LDC R18, c[0x0][0x640] ;  /* 0x00019000ff129b82 */ /* 0x000e620000000800 */
[----:B0-----:R-:W-:Y:S02]  /*5230*/  LEA R22, R21, R8, 0x18 ;  /* 0x0000000815167211 */ /* 0x001fe400078ec0ff */
[----:B------:R-:W-:-:S03]  /*5240*/  SHF.L.U32 R8, R7, 0x1f, RZ ;  /* 0x0000001f07087819 */ /* 0x000fc600000006ff */
[----:B------:R-:W-:-:S04]  /*5250*/  IMAD R21, R9, 0x8, R22 ;  /* 0x0000000809157824 */ /* 0x000fc800078e0216 */
[----:B------:R-:W0:Y:S02]  /*5260*/  SYNCS.PHASECHK.TRANS64.TRYWAIT P0, [R21+URZ+0x68], R8 ;  /* 0x00006808150075a7 */ /* 0x000e24000800017f */
[----:B01----:R-:W-:Y:S05]  /*5270*/  @!P0 BRA `(.L_x_98) ;  /* 0x0000001000d08947 */ /* 0x003fea0003800000 */
.L_x_126:
[----:B0-----:R-:W-:Y:S01]  /*5280*/  PRMT R8, R14, 0x9910, RZ ;  /* 0x000099100e087816 */ /* 0x001fe200000000ff */
[----:B------:R0:W-:Y:S03]  /*5290*/  @!P1 SYNCS.ARRIVE.TRANS64 RZ, [R21+URZ], R18 ;  /* 0x0000001215ff99a7 */ /* 0x0001e6000800003f */
[----:B------:R-:W-:-:S13]  /*52a0*/  ISETP.NE.AND P0, PT, R8, 0x2, PT ;  /* 0x000000020800780c */ /* 0x000fda0003f05270 */
[----:B0-----:R-:W-:Y:S05]  /*52b0*/  @P0 BRA `(.L_x_99) ;  /* 0x0000000000040947 */ /* 0x001fea0003800000 */
[----:B------:R-:W-:Y:S01]  /*52c0*/  BPT.TRAP 0x1 ;  /* 0x000000040000795c */ /* 0x000fe20000300000 */
.L_x_99:
[----:B------:R-:W-:Y:S01]  /*52d0*/  IMAD R8, R9, 0x1000, R12 ;  /* 0x0000100009087824 */ /* 0x000fe200078e020c */
[----:B------:R-:W-:Y:S01]  /*52e0*/  R2UR UR25, R21 ;  /* 0x00000000151972ca */ /* 0x000fe200000e0000 */
[--C-:B------:R-:W-:Y:S01]  /*52f0*/  IMAD R18, R9, 0x2000, R22.reuse ;  /* 0x0000200009127824 */ /* 0x100fe200078e0216 */
[----:B------:R-:W-:Y:S01]  /*5300*/  R2UR UR28, R17 ;  /* 0x00000000111c72ca */ /* 0x000fe200000e0000 */
[--C-:B------:R-:W-:Y:S01]  /*5310*/  IMAD R8, R8, 0x2, R22.reuse ;  /* 0x0000000208087824 */ /* 0x100fe200078e0216 */
[----:B------:R-:W-:Y:S01]  /*5320*/  R2UR UR27, R19 ;  /* 0x00000000131b72ca */ /* 0x000fe200000e0000 */
[----:B------:R-:W-:Y:S01]  /*5330*/  IMAD R22, R9, 0x400, R22 ;  /* 0x0000040009167824 */ /* 0x000fe200078e0216 */
[----:B------:R-:W-:Y:S01]  /*5340*/  R2UR UR24, R18 ;  /* 0x00000000121872ca */ /* 0x000fe200000e0000 */
[----:B------:R-:W-:Y:S01]  /*5350*/  VIADD R6, R6, 0xffffffff ;  /* 0xffffffff06067836 */ /* 0x000fe20000000000 */
[----:B------:R-:W-:Y:S01]  /*5360*/  R2UR UR8, R8 ;  /* 0x00000000080872ca */ /* 0x000fe200000e0000 */
[----:B------:R-:W-:Y:S01]  /*5370*/  UIADD3 UR6, UP0, UR32, 0xf0, URZ ;  /* 0x000000f020067890 */ /* 0x000fe2000ff1e03f */
[----:B------:R-:W-:Y:S01]  /*5380*/  R2UR UR16, R22 ;  /* 0x00000000161072ca */ /* 0x000fe200000e0000 */
[----:B------:R-:W-:Y:S01]  /*5390*/  UIADD3 UR14, UP1, UR32, 0x1f0, URZ ;  /* 0x000001f0200e7890 */ /* 0x000fe2000ff3e03f */
[----:B------:R-:W-:Y:S01]  /*53a0*/  R2UR UR26, R24 ;  /* 0x00000000181a72ca */ /* 0x000fe200000e0000 */
[----:B------:R-:W-:Y:S01]  /*53b0*/  UIADD3 UR34, UP2, UR32, 0x2f0, URZ ;  /* 0x000002f020227890 */ /* 0x000fe2000ff5e03f */
[----:B------:R-:W-:Y:S01]  /*53c0*/  R2UR UR19, R25 ;  /* 0x00000000191372ca */ /* 0x000fe200000e0000 */
[----:B------:R-:W-:Y:S01]  /*53d0*/  UIADD3.X UR7, URZ, UR33, URZ, UP0, !UPT ;  /* 0x000000213f077290 */ /* 0x000fe200087fe43f */
[----:B------:R-:W-:Y:S01]  /*53e0*/  R2UR UR10, R23 ;  /* 0x00000000170a72ca */ /* 0x000fe200000e0000 */
[----:B------:R-:W-:Y:S01]  /*53f0*/  UIADD3.X UR15, URZ, UR33, URZ, UP1, !UPT ;  /* 0x000000213f0f7290 */ /* 0x000fe20008ffe43f */
[----:B------:R-:W-:Y:S01]  /*5400*/  R2UR UR11, R20 ;  /* 0x00000000140b72ca */ /* 0x000fe200000e0000 */
[----:B------:R-:W-:Y:S01]  /*5410*/  UIADD3 UR24, UR24, 0x180, URZ ;  /* 0x0000018018187890 */ /* 0x000fe2000fffe03f */
[----:B------:R-:W-:Y:S01]  /*5420*/  ISETP.GT.AND P1, PT, R6, 0x1, PT ;  /* 0x000000010600780c */ /* 0x000fe20003f24270 */
[----:B------:R-:W-:Y:S01]  /*5430*/  VIADD R9, R9, 0x1 ;  /* 0x0000000109097836 */ /* 0x000fe20000000000 */
[----:B------:R-:W-:Y:S01]  /*5440*/  UIADD3.X UR35, URZ, UR33, URZ, UP2, !UPT ;  /* 0x000000213f237290 */ /* 0x000fe200097fe43f */
[----:B------:R-:W-:Y:S01]  /*5450*/  VIADD R25, R25, 0x1 ;  /* 0x0000000119197836 */ /* 0x000fe20000000000 */
[----:B------:R-:W-:Y:S01]  /*5460*/  UIADD3 UR16, UR16, 0x34180, URZ ;  /* 0x0003418010107890 */ /* 0x000fe2000fffe03f */
[----:B------:R-:W-:Y:S01]  /*5470*/  VIADD R24, R24, 0x20 ;  /* 0x0000002018187836 */ /* 0x000fe20000000000 */
[----:B------:R-:W-:Y:S01]  /*5480*/  UIADD3 UR8, UR8, 0x1a180, URZ ;  /* 0x0001a18008087890 */ /* 0x000fe2000fffe03f */
[----:B------:R-:W-:Y:S01]  /*5490*/  ISETP.NE.AND P0, PT, R9, 0xd, PT ;  /* 0x0000000d0900780c */ /* 0x000fe20003f05270 */
[----:B------:R-:W-:Y:S01]  /*54a0*/  UMOV UR22, 0x0 ;  /* 0x0000000000167882 */ /* 0x000fe20000000000 */
[----:B------:R-:W-:Y:S01]  /*54b0*/  UMOV UR23, 0x10000000 ;  /* 0x1000000000177882 */ /* 0x000fe20000000000 */
[----:B------:R-:W-:Y:S01]  /*54c0*/  UMOV UR17, UR25 ;  /* 0x0000001900117c82 */ /* 0x000fe20008000000 */
[----:B------:R-:W-:Y:S01]  /*54d0*/  UMOV UR20, UR28 ;  /* 0x0000001c00147c82 */ /* 0x000fe20008000000 */
[----:B------:R-:W-:Y:S01]  /*54e0*/  UMOV UR18, UR27 ;  /* 0x0000001b00127c82 */ /* 0x000fe20008000000 */
[----:B------:R0:W-:Y:S01]  /*54f0*/  UTMALDG.3D [UR24], [UR6], desc[UR22] ;  /* 0x00001618060075b4 */ /* 0x0001e20008011000 */
[----:B------:R-:W-:Y:S01]  /*5500*/  UMOV UR29, 0x30000 ;  /* 0x00030000001d7882 */ /* 0x000fe20000000000 */
[----:B------:R-:W-:Y:S01]  /*5510*/  UMOV UR9, UR25 ;  /* 0x0000001900097c82 */ /* 0x000fe20008000000 */
[----:B------:R-:W-:Y:S01]  /*5520*/  UMOV UR12, UR28 ;  /* 0x0000001c000c7c82 */ /* 0x000fe20008000000 */
[----:B------:R-:W-:Y:S01]  /*5530*/  SEL R8, RZ, 0x1, P0 ;  /* 0x00000001ff087807 */ /* 0x000fe20000000000 */
[----:B------:R-:W-:Y:S01]  /*5540*/  VIADD R23, R23, 0x40 ;  /* 0x0000004017177836 */ /* 0x000fe20000000000 */
[----:B------:R-:W-:Y:S01]  /*5550*/  SEL R9, R9, RZ, P0 ;  /* 0x000000ff09097207 */ /* 0x000fe20000000000 */
[----:B------:R0:W-:Y:S01]  /*5560*/  UTMALDG.3D [UR16], [UR14], desc[UR22] ;  /* 0x000016100e0075b4 */ /* 0x0001e20008011000 */
[----:B------:R-:W-:Y:S01]  /*5570*/  LOP3.LUT R7, R7, R8, RZ, 0x3c, !PT ;  /* 0x0000000807077212 */ /* 0x000fe200078e3cff */
[----:B------:R0:W-:Y:S02]  /*5580*/  UTMALDG.3D.MULTICAST [UR8], [UR34], UR29, desc[UR22] ;  /* 0x00001608220073b4 */ /* 0x0001e4000801181d */
[----:B0-----:R-:W-:Y:S05]  /*5590*/  @P1 BRA `(.L_x_100) ;  /* 0xfffffffc00141947 */ /* 0x001fea000383ffff */
.L_x_97:
[----:B------:R-:W-:Y:S05]  /*55a0*/  BSYNC B1 ;  /* 0x0000000000017941 */ /* 0x000fea0003800000 */
.L_x_96:
[----:B------:R-:W-:Y:S01]  /*55b0*/  LOP3.LUT P1, RZ, R16, 0xff, RZ, 0xc0, !PT ;  /* 0x000000ff10ff7812 */ /* 0x000fe2000782c0ff */
[C---:B------:R-:W-:Y:S01]  /*55c0*/  IMAD.IADD R15, R10.reuse, 0x1, R15 ;  /* 0x000000010a0f7824 */ /* 0x040fe200078e020f */
[----:B------:R-:W-:Y:S01]  /*55d0*/  ULDC.64 UR6, c[0x0][0x750] ;  /* 0x0001d40000067ab9 */ /* 0x000fe20000000a00 */
[C---:B------:R-:W-:Y:S01]  /*55e0*/  ISETP.GE.U32.AND P2, PT, R10.reuse, 0xd, PT ;  /* 0x0000000d0a00780c */ /* 0x040fe20003f46070 */
[----:B------:R-:W-:Y:S01]  /*55f0*/  BSSY B1, `(.L_x_101) ;  /* 0x000006a000017945 */ /* 0x000fe20003800000 */
[----:B------:R-:W-:Y:S01]  /*5600*/  IMAD.MOV.U32 R17, RZ, RZ, -0x1 ;  /* 0xffffffffff117424 */ /* 0x000fe200078e00ff */
[----:B------:R-:W-:Y:S02]  /*5610*/  ISETP.GT.U32.AND P0, PT, R15, 0xc, PT ;  /* 0x0000000c0f00780c */ /* 0x000fe40003f04070 */
[----:B------:R-:W-:Y:S02]  /*5620*/  PRMT R16, RZ, 0x7610, R16 ;  /* 0x00007610ff107816 */ /* 0x000fe40000000010 */
[----:B------:R-:W-:-:S03]  /*5630*/  ISETP.LT.U32.AND P0, PT, R10, 0xd, P0 ;  /* 0x0000000d0a00780c */ /* 0x000fc60000701070 */
[----:B------:R-:W0:Y:S01]  /*5640*/  @P1 S2R R7, SR_CgaCtaId ;  /* 0x0000000000071919 */ /* 0x000e220000008800 */
[----:B------:R-:W-:-:S04]  /*5650*/  @P1 MOV R6, 0x400 ;  /* 0x0000040000061802 */ /* 0x000fc80000000f00 */
[----:B0-----:R-:W-:Y:S01]  /*5660*/  @P1 LEA R8, R7, R6, 0x18 ;  /* 0x0000000607081211 */ /* 0x001fe200078ec0ff */
[----:B------:R-:W-:Y:S01]  /*5670*/  IMAD.WIDE.U32 R6, R15, 0x4ec4ec4f, RZ ;  /* 0x4ec4ec4f0f067825 */ /* 0x000fe200078e00ff */
[----:B------:R-:W-:Y:S02]  /*5680*/  SEL R6, RZ, 0x1, !P0 ;  /* 0x00000001ff067807 */ /* 0x000fe40004000000 */
[----:B------:R0:W-:Y:S01]  /*5690*/  @P1 SYNCS.ARRIVE.TRANS64.A1T0 RZ, [R8+URZ+0xe8], RZ ;  /* 0x0000e8ff08ff19a7 */ /* 0x0001e2000810003f */
[----:B------:R-:W-:Y:S02]  /*56a0*/  IADD3 R4, P1, R4, UR30, RZ ;  /* 0x0000001e04047c10 */ /* 0x000fe4000ff3e0ff */
[----:B------:R-:W-:Y:S01]  /*56b0*/  LOP3.LUT R3, R3, R6, RZ, 0x3c, !PT ;  /* 0x0000000603037212 */ /* 0x000fe200078e3cff */
[----:B------:R-:W-:Y:S01]  /*56c0*/  IMAD.MOV.U32 R6, RZ, RZ, -0x1 ;  /* 0xffffffffff067424 */ /* 0x000fe200078e00ff */
[----:B------:R-:W-:Y:S02]  /*56d0*/  IADD3.X R5, R5, UR13, RZ, P1, !PT ;  /* 0x0000000d05057c10 */ /* 0x000fe40008ffe4ff */
[----:B------:R-:W-:-:S02]  /*56e0*/  ISETP.GE.U32.AND P0, PT, R4, UR6, PT ;  /* 0x0000000604007c0c */ /* 0x000fc4000bf06070 */
[----:B0-----:R-:W-:Y:S01]  /*56f0*/  SHF.R.U32.HI R8, RZ, 0x2, R7 ;  /* 0x00000002ff087819 */ /* 0x001fe20000011607 */
[----:B------:R-:W-:Y:S01]  /*5700*/  IMAD.MOV.U32 R7, RZ, RZ, -0x1 ;  /* 0xffffffffff077424 */ /* 0x000fe200078e00ff */
[----:B------:R-:W-:Y:S02]  /*5710*/  ISETP.GE.U32.AND.EX P0, PT, R5, UR7, PT, P0 ;  /* 0x0000000705007c0c */ /* 0x000fe4000bf06100 */
[--C-:B------:R-:W-:Y:S01]  /*5720*/  @P2 LOP3.LUT R3, R3, 0x1, R8.reuse, 0x78, !PT ;  /* 0x0000000103032812 */ /* 0x100fe200078e7808 */
[----:B------:R-:W-:Y:S01]  /*5730*/  IMAD R15, R8, -0xd, R15 ;  /* 0xfffffff3080f7824 */ /* 0x000fe200078e020f */
[----:B------:R-:W-:-:S09]  /*5740*/  PRMT R8, RZ, 0x7610, R8 ;  /* 0x00007610ff087816 */ /* 0x000fd20000000008 */
[----:B------:R-:W-:Y:S05]  /*5750*/  @P0 BRA `(.L_x_102) ;  /* 0x00000004004c0947 */ /* 0x000fea0003800000 */
[----:B------:R-:W0:Y:S01]  /*5760*/  S2R R18, SR_CTAID.X ;  /* 0x0000000000127919 */ /* 0x000e220000002500 */
[----:B------:R-:W-:Y:S01]  /*5770*/  ULDC.64 UR6, c[0x0][0x728] ;  /* 0x0001ca0000067ab9 */ /* 0x000fe20000000a00 */
[----:B------:R-:W-:Y:S01]  /*5780*/  ULDC UR9, c[0x0][0x730] ;  /* 0x0001cc0000097ab9 */ /* 0x000fe20000000800 */
[----:B------:R-:W-:Y:S01]  /*5790*/  ISETP.NE.U32.AND P0, PT, RZ, UR6, PT ;  /* 0x00000006ff007c0c */ /* 0x000fe2000bf05070 */
[----:B------:R-:W1:Y:S01]  /*57a0*/  S2R R19, SR_CTAID.Y ;  /* 0x0000000000137919 */ /* 0x000e620000002600 */
[----:B------:R-:W-:Y:S01]  /*57b0*/  ULDC UR10, c[0x0][0x150] ;  /* 0x00005400000a7ab9 */ /* 0x000fe20000000800 */
[----:B------:R-:W-:Y:S01]  /*57c0*/  IMAD.MOV.U32 R6, RZ, RZ, R4 ;  /* 0x000000ffff067224 */ /* 0x000fe200078e0004 */
[----:B------:R-:W-:Y:S01]  /*57d0*/  ISETP.NE.AND.EX P0, PT, RZ, UR7, PT, P0 ;  /* 0x00000007ff007c0c */ /* 0x000fe2000bf05300 */
[----:B------:R-:W-:Y:S01]  /*57e0*/  IMAD.MOV.U32 R7, RZ, RZ, R5 ;  /* 0x000000ffff077224 */ /* 0x000fe200078e0005 */
[----:B0-----:R-:W-:-:S11]  /*57f0*/  I2FP.F32.U32 R20, R18 ;  /* 0x0000001200147245 */ /* 0x001fd60000201000 */
[----:B------:R-:W-:Y:S05]  /*5800*/  @!P0 BRA `(.L_x_103) ;  /* 0x0000000000288947 */ /* 0x000fea0003800000 */
[----:B------:R-:W-:Y:S02]  /*5810*/  ULDC UR8, c[0x0][0x734] ;  /* 0x0001cd0000087ab9 */ /* 0x000fe40000000800 */
[----:B------:R-:W-:-:S05]  /*5820*/  IADD3 R7, P0, R4, UR8, RZ ;  /* 0x0000000804077c10 */ /* 0x000fca000ff1e0ff */
[----:B------:R-:W-:-:S04]  /*5830*/  IMAD.X R17, RZ, RZ, R5, P0 ;  /* 0x000000ffff117224 */ /* 0x000fc800000e0605 */
[----:B------:R-:W-:-:S04]  /*5840*/  IMAD.WIDE.U32 R8, R17, UR6, RZ ;  /* 0x0000000611087c25 */ /* 0x000fc8000f8e00ff */
[----:B------:R-:W-:-:S04]  /*5850*/  IMAD.WIDE.U32 R8, P0, R7, UR7, R8 ;  /* 0x0000000707087c25 */ /* 0x000fc8000f800008 */
[----:B------:R-:W-:-:S04]  /*5860*/  IMAD.WIDE.U32 R6, R7, UR6, RZ ;  /* 0x0000000607067c25 */ /* 0x000fc8000f8e00ff */
[----:B------:R-:W-:Y:S01]  /*5870*/  IMAD.MOV.U32 R6, RZ, RZ, R9 ;  /* 0x000000ffff067224 */ /* 0x000fe200078e0009 */
[----:B------:R-:W-:Y:S01]  /*5880*/  IADD3 RZ, P1, R7, R8, RZ ;  /* 0x0000000807ff7210 */ /* 0x000fe20007f3e0ff */
[----:B------:R-:W-:-:S04]  /*5890*/  IMAD.X R7, RZ, RZ, RZ, P0 ;  /* 0x000000ffff077224 */ /* 0x000fc800000e06ff */
[----:B------:R-:W-:-:S08]  /*58a0*/  IMAD.WIDE.U32.X R6, R17, UR7, R6, P1 ;  /* 0x0000000711067c25 */ /* 0x000fd000088e0406 */
.L_x_103:
[--C-:B------:R-:W-:Y:S01]  /*58b0*/  SHF.R.U64 R17, R6, UR9, R7.reuse ;  /* 0x0000000906117c19 */ /* 0x100fe20008001207 */
[----:B------:R-:W-:Y:S01]  /*58c0*/  FMUL R20, R20, UR10 ;  /* 0x0000000a14147c20 */ /* 0x000fe20008400000 */
[----:B------:R-:W0:Y:S01]  /*58d0*/  LDC R21, c[0x0][0x144] ;  /* 0x00005100ff157b82 */ /* 0x000e220000000800 */
[----:B-1----:R-:W-:Y:S01]  /*58e0*/  I2FP.F32.U32 R8, R19 ;  /* 0x0000001300087245 */ /* 0x002fe20000201000 */
[----:B------:R-:W-:Y:S01]  /*58f0*/  ULDC UR8, c[0x0][0x154] ;  /* 0x0000550000087ab9 */ /* 0x000fe20000000800 */
[----:B------:R-:W-:Y:S01]  /*5900*/  SHF.R.U32.HI R6, RZ, UR9, R7 ;  /* 0x00000009ff067c19 */ /* 0x000fe20008011607 */
[----:B------:R-:W-:Y:S01]  /*5910*/  ULDC.64 UR6, c[0x0][0x720] ;  /* 0x0001c80000067ab9 */ /* 0x000fe20000000a00 */
[----:B------:R-:W-:Y:S01]  /*5920*/  IADD3 R7, P0, RZ, -R17, RZ ;  /* 0x80000011ff077210 */ /* 0x000fe20007f1e0ff */
[----:B------:R-:W1:Y:S01]  /*5930*/  F2I.U32.TRUNC.NTZ R20, R20 ;  /* 0x0000001400147305 */ /* 0x000e62000020f000 */
[----:B------:R-:W-:Y:S01]  /*5940*/  FMUL R8, R8, UR8 ;  /* 0x0000000808087c20 */ /* 0x000fe20008400000 */
[----:B------:R-:W2:Y:S01]  /*5950*/  LDC R22, c[0x0][0x148] ;  /* 0x00005200ff167b82 */ /* 0x000ea20000000800 */
[----:B------:R-:W-:Y:S01]  /*5960*/  ULDC.64 UR8, c[0x0][0x740] ;  /* 0x0001d00000087ab9 */ /* 0x000fe20000000a00 */
[----:B------:R-:W-:Y:S01]  /*5970*/  IMAD.X R6, RZ, RZ, ~R6, P0 ;  /* 0x000000ffff067224 */ /* 0x000fe200000e0e06 */
[----:B------:R-:W-:-:S03]  /*5980*/  ISETP.NE.U32.AND P0, PT, RZ, UR8, PT ;  /* 0x00000008ff007c0c */ /* 0x000fc6000bf05070 */
[----:B------:R-:W-:Y:S01]  /*5990*/  IMAD R6, R6, UR6, RZ ;  /* 0x0000000606067c24 */ /* 0x000fe2000f8e02ff */
[----:B------:R-:W3:Y:S01]  /*59a0*/  F2I.U32.TRUNC.NTZ R8, R8 ;  /* 0x0000000800087305 */ /* 0x000ee2000020f000 */
[----:B------:R-:W-:Y:S02]  /*59b0*/  ISETP.NE.AND.EX P0, PT, RZ, UR9, PT, P0 ;  /* 0x00000009ff007c0c */ /* 0x000fe4000bf05300 */
[C---:B------:R-:W-:Y:S02]  /*59c0*/  IMAD R9, R7.reuse, UR7, R6 ;  /* 0x0000000707097c24 */ /* 0x040fe4000f8e0206 */
[----:B------:R-:W-:Y:S01]  /*59d0*/  IMAD.WIDE.U32 R6, R7, UR6, R4 ;  /* 0x0000000607067c25 */ /* 0x000fe2000f8e0004 */
[----:B------:R-:W-:-:S03]  /*59e0*/  ULDC UR6, c[0x0][0x718] ;  /* 0x0001c60000067ab9 */ /* 0x000fc60000000800 */
[----:B-1----:R-:W-:Y:S02]  /*59f0*/  IMAD.MOV R20, RZ, RZ, -R20 ;  /* 0x000000ffff147224 */ /* 0x002fe400078e0a14 */
[----:B------:R-:W-:Y:S02]  /*5a00*/  IMAD.IADD R7, R7, 0x1, R9 ;  /* 0x0000000107077824 */ /* 0x000fe400078e0209 */
[----:B0-----:R-:W-:-:S03]  /*5a10*/  IMAD R18, R21, R20, R18 ;  /* 0x0000001415127224 */ /* 0x001fc600078e0212 */
[--C-:B------:R-:W-:Y:S01]  /*5a20*/  SHF.R.U64 R20, R6, UR6, R7.reuse ;  /* 0x0000000606147c19 */ /* 0x100fe20008001207 */
[----:B---3--:R-:W-:Y:S01]  /*5a30*/  IMAD.MOV R6, RZ, RZ, -R8 ;  /* 0x000000ffff067224 */ /* 0x008fe200078e0a08 */
[----:B------:R-:W-:Y:S01]  /*5a40*/  SHF.R.U32.HI R7, RZ, UR6, R7 ;  /* 0x00000006ff077c19 */ /* 0x000fe20008011607 */
[----:B------:R-:W-:Y:S02]  /*5a50*/  ULDC UR6, c[0x0][0x708] ;  /* 0x0001c20000067ab9 */ /* 0x000fe40000000800 */
[----:B--2---:R-:W-:Y:S01]  /*5a60*/  @P3 IMAD R18, R22, R6, R19 ;  /* 0x0000000616123224 */ /* 0x004fe200078e0213 */
[--C-:B------:R-:W-:Y:S02]  /*5a70*/  SHF.R.U64 R22, R20, UR6, R7.reuse ;  /* 0x0000000614167c19 */ /* 0x100fe40008001207 */
[----:B------:R-:W-:Y:S01]  /*5a80*/  SHF.R.U32.HI R7, RZ, UR6, R7 ;  /* 0x00000006ff077c19 */ /* 0x000fe20008011607 */
[----:B------:R-:W-:-:S03]  /*5a90*/  ULDC UR6, c[0x0][0x758] ;  /* 0x0001d60000067ab9 */ /* 0x000fc60000000800 */
[--C-:B------:R-:W-:Y:S02]  /*5aa0*/  SHF.R.U64 R19, R22, UR6, R7.reuse ;  /* 0x0000000616137c19 */ /* 0x100fe40008001207 */
[----:B------:R-:W-:-:S03]  /*5ab0*/  SHF.R.U32.HI R21, RZ, UR6, R7 ;  /* 0x00000006ff157c19 */ /* 0x000fc60008011607 */
[----:B------:R-:W-:Y:S02]  /*5ac0*/  IMAD.MOV.U32 R8, RZ, RZ, R19 ;  /* 0x000000ffff087224 */ /* 0x000fe400078e0013 */
[----:B------:R-:W-:Y:S01]  /*5ad0*/  IMAD.MOV.U32 R7, RZ, RZ, R21 ;  /* 0x000000ffff077224 */ /* 0x000fe200078e0015 */
[----:B------:R-:W-:Y:S06]  /*5ae0*/  @!P0 BRA `(.L_x_104) ;  /* 0x00000000002c8947 */ /* 0x000fec0003800000 */
        /* <DEDUP_REMOVED lines=9> */
[----:B------:R-:W-:-:S04]  /*5b80*/  IMAD.WIDE.U32.X R6, R21, UR9, R6, P1 ;  /* 0x0000000915067c25 */ /* 0x000fc800088e0406 */
[----:B------:R-:W-:-:S07]  /*5b90*/  IMAD.MOV.U32 R8, RZ, RZ, R6 ;  /* 0x000000ffff087224 */ /* 0x000fce00078e0006 */
.L_x_104:
[----:B------:R-:W-:Y:S01]  /*5ba0*/  ULDC UR6, c[0x0][0x748] ;  /* 0x0001d20000067ab9 */ /* 0x000fe20000000800 */
[----:B------:R-:W-:Y:S01]  /*5bb0*/  LOP3.LUT R6, R22, UR21, RZ, 0xc0, !PT ;  /* 0x0000001516067c12 */ /* 0x000fe2000f8ec0ff */
[----:B------:R-:W-:Y:S01]  /*5bc0*/  ULDC UR7, c[0x0][0x710] ;  /* 0x0001c40000077ab9 */ /* 0x000fe20000000800 */
[----:B------:R-:W-:Y:S01]  /*5bd0*/  SHF.R.U64 R7, R8, UR6, R7 ;  /* 0x0000000608077c19 */ /* 0x000fe20008001207 */
[----:B------:R-:W-:Y:S01]  /*5be0*/  ULDC UR6, c[0x0][0x738] ;  /* 0x0001ce0000067ab9 */ /* 0x000fe20000000800 */
[----:B------:R-:W-:-:S03]  /*5bf0*/  LOP3.LUT R20, R20, UR4, RZ, 0xc0, !PT ;  /* 0x0000000414147c12 */ /* 0x000fc6000f8ec0ff */
[----:B------:R-:W-:Y:S02]  /*5c00*/  IMAD.MOV R8, RZ, RZ, -R7 ;  /* 0x000000ffff087224 */ /* 0x000fe400078e0a07 */
[----:B------:R-:W-:Y:S02]  /*5c10*/  IMAD R7, R7, UR5, R6 ;  /* 0x0000000507077c24 */ /* 0x000fe4000f8e0206 */
[----:B------:R-:W-:Y:S01]  /*5c20*/  IMAD R19, R8, UR6, R19 ;  /* 0x0000000608137c24 */ /* 0x000fe2000f8e0213 */
[----:B------:R-:W-:Y:S01]  /*5c30*/  ULDC UR6, c[0x0][0x700] ;  /* 0x0001c00000067ab9 */ /* 0x000fe20000000800 */
[----:B------:R-:W-:Y:S02]  /*5c40*/  IMAD R18, R7, UR7, R18 ;  /* 0x0000000707127c24 */ /* 0x000fe4000f8e0212 */
[----:B------:R-:W-:Y:S02]  /*5c50*/  IMAD R19, R19, UR6, R20 ;  /* 0x0000000613137c24 */ /* 0x000fe4000f8e0214 */
[----:B------:R-:W-:-:S03]  /*5c60*/  IMAD.MOV.U32 R8, RZ, RZ, 0x1 ;  /* 0x00000001ff087424 */ /* 0x000fc600078e00ff */
[----:B------:R-:W-:Y:S02]  /*5c70*/  SEL R6, R19, R18, !P3 ;  /* 0x0000001213067207 */ /* 0x000fe40005800000 */
[----:B------:R-:W-:-:S07]  /*5c80*/  SEL R7, R18, R19, !P3 ;  /* 0x0000001312077207 */ /* 0x000fce0005800000 */
.L_x_102:
[----:B------:R-:W-:Y:S05]  /*5c90*/  BSYNC B1 ;  /* 0x0000000000017941 */ /* 0x000fea0003800000 */
.L_x_101:
[----:B------:R-:W-:-:S13]  /*5ca0*/  LOP3.LUT P0, RZ, R8, 0xff, RZ, 0xc0, !PT ;  /* 0x000000ff08ff7812 */ /* 0x000fda000780c0ff */
[----:B------:R-:W-:Y:S05]  /*5cb0*/  @P0 BRA `(.L_x_105) ;  /* 0xfffffff400140947 */ /* 0x000fea000383ffff */
[----:B------:R-:W-:Y:S05]  /*5cc0*/  BSYNC B0 ;  /* 0x0000000000007941 */ /* 0x000fea0003800000 */
.L_x_94:
[----:B------:R-:W-:-:S03]  /*5cd0*/  UMOV UR6, 0xffffffff ;  /* 0xffffffff00067882 */ /* 0x000fc60000000000 */
[----:B------:R-:W-:Y:S05]  /*5ce0*/  BRA.DIV UR6, `(.L_x_106) ;  /* 0x0000000a06487947 */ /* 0x000fea000b800000 */
[----:B------:R-:W-:-:S13]  /*5cf0*/  ELECT P0, URZ, PT ;  /* 0x00000000003f782f */ /* 0x000fda0003800000 */
.L_x_129:
[----:B------:R-:W-:Y:S04]  /*5d00*/  BSSY B0, `(.L_x_107) ;  /* 0x000007c000007945 */ /* 0x000fe80003800000 */
[----:B------:R-:W-:Y:S05]  /*5d10*/  @!P0 BRA `(.L_x_108) ;  /* 0x0000000400e88947 */ /* 0x000fea0003800000 */
[----:B------:R-:W-:-:S04]  /*5d20*/  LOP3.LUT R2, R2, 0x2, RZ, 0xfc, !PT ;  /* 0x0000000202027812 */ /* 0x000fc800078efcff */
[----:B------:R-:W-:-:S13]  /*5d30*/  ISETP.NE.AND P0, PT, R2, 0x3, PT ;  /* 0x000000030200780c */ /* 0x000fda0003f05270 */
[----:B------:R-:W-:Y:S05]  /*5d40*/  @!P0 BRA `(.L_x_109) ;  /* 0x0000000000048947 */ /* 0x000fea0003800000 */
[----:B------:R-:W-:Y:S01]  /*5d50*/  BPT.TRAP 0x1 ;  /* 0x000000040000795c */ /* 0x000fe20000300000 */
.L_x_109:
[----:B------:R-:W0:Y:S01]  /*5d60*/  S2R R5, SR_CgaCtaId ;  /* 0x0000000000057919 */ /* 0x000e220000008800 */
[----:B------:R-:W-:Y:S02]  /*5d70*/  MOV R0, 0x400 ;  /* 0x0000040000007802 */ /* 0x000fe40000000f00 */
[----:B------:R-:W-:Y:S02]  /*5d80*/  SHF.L.U32 R4, R3, 0x1f, RZ ;  /* 0x0000001f03047819 */ /* 0x000fe400000006ff */
[----:B0-----:R-:W-:-:S05]  /*5d90*/  LEA R0, R5, R0, 0x18 ;  /* 0x0000000005007211 */ /* 0x001fca00078ec0ff */
[----:B------:R-:W-:-:S04]  /*5da0*/  VIADD R0, R0, 0x68 ;  /* 0x0000006800007836 */ /* 0x000fc80000000000 */
[C---:B------:R-:W-:Y:S02]  /*5db0*/  IMAD R7, R15.reuse, 0x8, R0 ;  /* 0x000000080f077824 */ /* 0x040fe400078e0200 */
[----:B------:R-:W-:Y:S02]  /*5dc0*/  VIADD R15, R15, 0x1 ;  /* 0x000000010f0f7836 */ /* 0x000fe40000000000 */
[----:B------:R-:W0:Y:S03]  /*5dd0*/  SYNCS.PHASECHK.TRANS64.TRYWAIT P0, [R7+URZ], R4 ;  /* 0x00000004070075a7 */ /* 0x000e26000800017f */
[----:B------:R-:W-:-:S04]  /*5de0*/  ISETP.NE.AND P1, PT, R15, 0xd, PT ;  /* 0x0000000d0f00780c */ /* 0x000fc80003f25270 */
[----:B------:R-:W-:Y:S02]  /*5df0*/  SEL R2, RZ, 0x1, P1 ;  /* 0x00000001ff027807 */ /* 0x000fe40000800000 */
[----:B------:R-:W-:Y:S02]  /*5e00*/  SEL R15, R15, RZ, P1 ;  /* 0x000000ff0f0f7207 */ /* 0x000fe40000800000 */
[----:B------:R-:W-:-:S03]  /*5e10*/  LOP3.LUT R6, R3, R2, RZ, 0x3c, !PT ;  /* 0x0000000203067212 */ /* 0x000fc600078e3cff */
[----:B------:R-:W-:Y:S01]  /*5e20*/  IMAD R8, R15, 0x8, R0 ;  /* 0x000000080f087824 */ /* 0x000fe200078e0200 */
[----:B------:R-:W-:Y:S01]  /*5e30*/  SHF.L.U32 R5, R6, 0x1f, RZ ;  /* 0x0000001f06057819 */ /* 0x000fe200000006ff */
[----:B0-----:R-:W-:Y:S06]  /*5e40*/  @!P0 BRA `(.L_x_110) ;  /* 0x0000000800108947 */ /* 0x001fec0003800000 */
.L_x_130:
[----:B------:R-:W1:Y:S01]  /*5e50*/  SYNCS.PHASECHK.TRANS64.TRYWAIT P0, [R8+URZ], R5 ;  /* 0x00000005080075a7 */ /* 0x000e62000800017f */
[----:B------:R-:W-:-:S05]  /*5e60*/  VIADD R2, R15, 0x1 ;  /* 0x000000010f027836 */ /* 0x000fca0000000000 */
[----:B------:R-:W-:-:S04]  /*5e70*/  ISETP.NE.AND P1, PT, R2, 0xd, PT ;  /* 0x0000000d0200780c */ /* 0x000fc80003f25270 */
[----:B------:R-:W-:Y:S02]  /*5e80*/  SEL R3, RZ, 0x1, P1 ;  /* 0x00000001ff037807 */ /* 0x000fe40000800000 */
[----:B0-----:R-:W-:Y:S02]  /*5e90*/  SEL R7, R2, RZ, P1 ;  /* 0x000000ff02077207 */ /* 0x001fe40000800000 */
[----:B------:R-:W-:-:S03]  /*5ea0*/  LOP3.LUT R6, R6, R3, RZ, 0x3c, !PT ;  /* 0x0000000306067212 */ /* 0x000fc600078e3cff */
[----:B------:R-:W-:Y:S01]  /*5eb0*/  IMAD R9, R7, 0x8, R0 ;  /* 0x0000000807097824 */ /* 0x000fe200078e0200 */
[----:B------:R-:W-:Y:S01]  /*5ec0*/  SHF.L.U32 R4, R6, 0x1f, RZ ;  /* 0x0000001f06047819 */ /* 0x000fe200000006ff */
[----:B-1----:R-:W-:Y:S06]  /*5ed0*/  @!P0 BRA `(.L_x_111) ;  /* 0x0000000800008947 */ /* 0x002fec0003800000 */
.L_x_131:
[----:B------:R-:W1:Y:S01]  /*5ee0*/  SYNCS.PHASECHK.TRANS64.TRYWAIT P0, [R9+URZ], R4 ;  /* 0x00000004090075a7 */ /* 0x000e62000800017f */
[----:B------:R-:W-:-:S05]  /*5ef0*/  VIADD R2, R7, 0x1 ;  /* 0x0000000107027836 */ /* 0x000fca0000000000 */
[----:B------:R-:W-:-:S04]  /*5f00*/  ISETP.NE.AND P1, PT, R2, 0xd, PT ;  /* 0x0000000d0200780c */ /* 0x000fc80003f25270 */
[----:B------:R-:W-:Y:S02]  /*5f10*/  SEL R3, RZ, 0x1, P1 ;  /* 0x00000001ff037807 */ /* 0x000fe40000800000 */
[----:B------:R-:W-:Y:S02]  /*5f20*/  SEL R7, R2, RZ, P1 ;  /* 0x000000ff02077207 */ /* 0x000fe40000800000 */
[----:B------:R-:W-:-:S03]  /*5f30*/  LOP3.LUT R6, R6, R3, RZ, 0x3c, !PT ;  /* 0x0000000306067212 */ /* 0x000fc600078e3cff */
[----:B0-----:R-:W-:Y:S01]  /*5f40*/  IMAD R8, R7, 0x8, R0 ;  /* 0x0000000807087824 */ /* 0x001fe200078e0200 */
[----:B------:R-:W-:Y:S01]  /*5f50*/  SHF.L.U32 R5, R6, 0x1f, RZ ;  /* 0x0000001f06057819 */ /* 0x000fe200000006ff */
[----:B-1----:R-:W-:Y:S06]  /*5f60*/  @!P0 BRA `(.L_x_112) ;  /* 0x0000000400f08947 */ /* 0x002fec0003800000 */
.L_x_132:
        /* <DEDUP_REMOVED lines=9> */
.L_x_133:
        /* <DEDUP_REMOVED lines=9> */
.L_x_134:
        /* <DEDUP_REMOVED lines=9> */
.L_x_135:
        /* <DEDUP_REMOVED lines=9> */
.L_x_136:
        /* <DEDUP_REMOVED lines=9> */
.L_x_137:
        /* <DEDUP_REMOVED lines=9> */
.L_x_138:
        /* <DEDUP_REMOVED lines=9> */
.L_x_139:
[----:B------:R-:W1:Y:S01]  /*6360*/  SYNCS.PHASECHK.TRANS64.TRYWAIT P0, [R9+URZ], R4 ;  /* 0x00000004090075a7 */ /* 0x000e62000800017f */
[----:B------:R-:W-:-:S05]  /*6370*/  VIADD R2, R7, 0x1 ;  /* 0x0000000107027836 */ /* 0x000fca0000000000 */
[----:B------:R-:W-:-:S04]  /*6380*/  ISETP.NE.AND P1, PT, R2, 0xd, PT ;  /* 0x0000000d0200780c */ /* 0x000fc80003f25270 */
[----:B------:R-:W-:Y:S02]  /*6390*/  SEL R3, RZ, 0x1, P1 ;  /* 0x00000001ff037807 */ /* 0x000fe40000800000 */
[----:B------:R-:W-:Y:S02]  /*63a0*/  SEL R7, R2, RZ, P1 ;  /* 0x000000ff02077207 */ /* 0x000fe40000800000 */
[----:B------:R-:W-:-:S03]  /*63b0*/  LOP3.LUT R11, R6, R3, RZ, 0x3c, !PT ;  /* 0x00000003060b7212 */ /* 0x000fc600078e3cff */
[----:B------:R-:W-:Y:S01]  /*63c0*/  IMAD R6, R7, 0x8, R0 ;  /* 0x0000000807067824 */ /* 0x000fe200078e0200 */
[----:B0-----:R-:W-:Y:S01]  /*63d0*/  SHF.L.U32 R5, R11, 0x1f, RZ ;  /* 0x0000001f0b057819 */ /* 0x001fe200000006ff */
[----:B-1----:R-:W-:Y:S06]  /*63e0*/  @!P0 BRA `(.L_x_120) ;  /* 0x0000000400708947 */ /* 0x002fec0003800000 */
.L_x_140:
[----:B------:R-:W1:Y:S01]  /*63f0*/  SYNCS.PHASECHK.TRANS64.TRYWAIT P0, [R6+URZ], R5 ;  /* 0x00000005060075a7 */ /* 0x000e62000800017f */
[----:B------:R-:W-:-:S05]  /*6400*/  VIADD R2, R7, 0x1 ;  /* 0x0000000107027836 */ /* 0x000fca0000000000 */
[----:B------:R-:W-:-:S04]  /*6410*/  ISETP.NE.AND P1, PT, R2, 0xd, PT ;  /* 0x0000000d0200780c */ /* 0x000fc80003f25270 */
[----:B0-----:R-:W-:Y:S02]  /*6420*/  SEL R4, RZ, 0x1, P1 ;  /* 0x00000001ff047807 */ /* 0x001fe40000800000 */
[----:B------:R-:W-:Y:S02]  /*6430*/  SEL R3, R2, RZ, P1 ;  /* 0x000000ff02037207 */ /* 0x000fe40000800000 */
[----:B------:R-:W-:Y:S01]  /*6440*/  LOP3.LUT R4, R11, R4, RZ, 0x3c, !PT ;  /* 0x000000040b047212 */ /* 0x000fe200078e3cff */
[----:B-1----:R-:W-:Y:S06]  /*6450*/  @!P0 BRA `(.L_x_121) ;  /* 0x0000000400688947 */ /* 0x002fec0003800000 */
.L_x_141:
[----:B------:R-:W-:Y:S01]  /*6460*/  IMAD R3, R3, 0x8, R0 ;  /* 0x0000000803037824 */ /* 0x000fe200078e0200 */
[----:B------:R-:W-:-:S07]  /*6470*/  SHF.L.U32 R0, R4, 0x1f, RZ ;  /* 0x0000001f04007819 */ /* 0x000fce00000006ff */
.L_x_122:
[----:B-1----:R1:W2:Y:S02]  /*6480*/  SYNCS.PHASECHK.TRANS64.TRYWAIT P0, [R3+URZ], R0 ;  /* 0x00000000030075a7 */ /* 0x0022a4000800017f */
[----:B--2---:R-:W-:Y:S05]  /*6490*/  @!P0 NANOSLEEP.SYNCS 0x989680 ;  /* 0x009896800000895d */ /* 0x004fea0003900000 */
[----:B------:R-:W2:Y:S02]  /*64a0*/  @!P0 SYNCS.PHASECHK.TRANS64 P0, [R3+URZ], R0 ;  /* 0x00000000030085a7 */ /* 0x000ea4000800007f */
[----:B--2---:R-:W-:Y:S05]  /*64b0*/  @!P0 BRA `(.L_x_122) ;  /* 0xfffffffc00f08947 */ /* 0x004fea000383ffff */
.L_x_108:
[----:B------:R-:W-:Y:S05]  /*64c0*/  BSYNC B0 ;  /* 0x0000000000007941 */ /* 0x000fea0003800000 */
.L_x_107:
[----:B------:R-:W-:Y:S05]  /*64d0*/  EXIT ;  /* 0x000000000000794d */ /* 0x000fea0003800000 */
.L_x_22:
[----:B-1----:R-:W-:-:S04]  /*64e0*/  IMAD.U32 R18, RZ, RZ, UR8 ;  /* 0x00000008ff127e24 */ /* 0x002fc8000f8e00ff */
[----:B------:R1:W4:Y:S03]  /*64f0*/  SYNCS.PHASECHK.TRANS64.TRYWAIT P0, [R18+URZ], R15 ;  /* 0x0000000f120075a7 */ /* 0x000326000800017f */
[----:B----4-:R-:W-:Y:S05]  /*6500*/  @!P0 NANOSLEEP.SYNCS 0x989680 ;  /* 0x009896800000895d */ /* 0x010fea0003900000 */
[----:B------:R-:W4:Y:S02]  /*6510*/  @!P0 SYNCS.PHASECHK.TRANS64 P0, [R18+URZ], R15 ;  /* 0x0000000f120085a7 */ /* 0x000f24000800007f */
[----:B----4-:R-:W-:Y:S05]  /*6520*/  @!P0 BRA `(.L_x_22) ;  /* 0xfffffffc00ec8947 */ /* 0x010fea000383ffff */
[----:B------:R-:W-:Y:S05]  /*6530*/  BRA `(.L_x_21) ;  /* 0xffffffb000747947 */ /* 0x000fea000383ffff */
.L_x_95:
[----:B------:R-:W-:Y:S01]  /*6540*/  BSSY B1, `(.L_x_123) ;  /* 0x0000006000017945 */ /* 0x000fe20003800000 */
[----:B------:R-:W-:-:S07]  /*6550*/  IMAD.MOV.U32 R8, RZ, RZ, -0x1 ;  /* 0xffffffffff087424 */ /* 0x000fce00078e00ff */
[----:B------:R-:W-:Y:S05]  /*6560*/  WARPSYNC.COLLECTIVE R8, `(.L_x_124) ;  /* 0x00000000080c7348 */ /* 0x000fea0003c00000 */
[----:B------:R-:W-:Y:S02]  /*6570*/  ELECT P0, UR62, PT ;  /* 0x00000000003e782f */ /* 0x000fe40003800000 */
[----:B------:R-:W-:Y:S01]  /*6580*/  MOV R8, UR62 ;  /* 0x0000003e00087c02 */ /* 0x000fe20008000f00 */
[----:B------:R-:W-:Y:S10]  /*6590*/  ENDCOLLECTIVE ;  /* 0x000000000000791b */ /* 0x000ff40003800000 */
.L_x_124:
[----:B------:R-:W-:Y:S05]  /*65a0*/  BSYNC B1 ;  /* 0x0000000000017941 */ /* 0x000fea0003800000 */
.L_x_123:
[----:B------:R-:W-:Y:S05]  /*65b0*/  BRA `(.L_x_125) ;  /* 0xffffffe800e07947 */ /* 0x000fea000383ffff */
.L_x_98:
[----:B0-----:R0:W1:Y:S02]  /*65c0*/  SYNCS.PHASECHK.TRANS64.TRYWAIT P0, [R21+URZ+0x68], R8 ;  /* 0x00006808150075a7 */ /* 0x001064000800017f */
[----:B-1----:R-:W-:Y:S05]  /*65d0*/  @!P0 NANOSLEEP.SYNCS 0x989680 ;  /* 0x009896800000895d */ /* 0x002fea0003900000 */
[----:B------:R-:W1:Y:S02]  /*65e0*/  @!P0 SYNCS.PHASECHK.TRANS64 P0, [R21+URZ+0x68], R8 ;  /* 0x00006808150085a7 */ /* 0x000e64000800007f */
[----:B-1----:R-:W-:Y:S05]  /*65f0*/  @!P0 BRA `(.L_x_98) ;  /* 0xfffffffc00f08947 */ /* 0x002fea000383ffff */
[----:B------:R-:W-:Y:S05]  /*6600*/  BRA `(.L_x_126) ;  /* 0xffffffec001c7947 */ /* 0x000fea000383ffff */
.L_x_106:
[----:B------:R-:W-:Y:S01]  /*6610*/  BSSY B0, `(.L_x_127) ;  /* 0x0000006000007945 */ /* 0x000fe20003800000 */
[----:B------:R-:W-:-:S07]  /*6620*/  IMAD.MOV.U32 R8, RZ, RZ, -0x1 ;  /* 0xffffffffff087424 */ /* 0x000fce00078e00ff */
[----:B------:R-:W-:Y:S05]  /*6630*/  WARPSYNC.COLLECTIVE R8, `(.L_x_128) ;  /* 0x00000000080c7348 */ /* 0x000fea0003c00000 */
[----:B------:R-:W-:Y:S02]  /*6640*/  ELECT P0, UR62, PT ;  /* 0x00000000003e782f */ /* 0x000fe40003800000 */
[----:B------:R-:W-:Y:S01]  /*6650*/  MOV R8, UR62 ;  /* 0x0000003e00087c02 */ /* 0x000fe20008000f00 */
[----:B------:R-:W-:Y:S10]  /*6660*/  ENDCOLLECTIVE ;  /* 0x000000000000791b */ /* 0x000ff40003800000 */
.L_x_128:
[----:B------:R-:W-:Y:S05]  /*6670*/  BSYNC B0 ;  /* 0x0000000000007941 */ /* 0x000fea0003800000 */
.L_x_127:
[----:B------:R-:W-:Y:S05]  /*6680*/  BRA `(.L_x_129) ;  /* 0xfffffff4009c7947 */ /* 0x000fea000383ffff */
.L_x_110:
[----:B0-----:R0:W1:Y:S02]  /*6690*/  SYNCS.PHASECHK.TRANS64.TRYWAIT P0, [R7+URZ], R4 ;  /* 0x00000004070075a7 */ /* 0x001064000800017f */
[----:B-1----:R-:W-:Y:S05]  /*66a0*/  @!P0 NANOSLEEP.SYNCS 0x989680 ;  /* 0x009896800000895d */ /* 0x002fea0003900000 */
[----:B------:R-:W1:Y:S02]  /*66b0*/  @!P0 SYNCS.PHASECHK.TRANS64 P0, [R7+URZ], R4 ;  /* 0x00000004070085a7 */ /* 0x000e64000800007f */
[----:B-1----:R-:W-:Y:S05]  /*66c0*/  @!P0 BRA `(.L_x_110) ;  /* 0xfffffffc00f08947 */ /* 0x002fea000383ffff */
[----:B------:R-:W-:Y:S05]  /*66d0*/  BRA `(.L_x_130) ;  /* 0xfffffff400dc7947 */ /* 0x000fea000383ffff */
.L_x_111:
[----:B0-----:R0:W1:Y:S02]  /*66e0*/  SYNCS.PHASECHK.TRANS64.TRYWAIT P0, [R8+URZ], R5 ;  /* 0x00000005080075a7 */ /* 0x001064000800017f */
[----:B-1----:R-:W-:Y:S05]  /*66f0*/  @!P0 NANOSLEEP.SYNCS 0x989680 ;  /* 0x009896800000895d */ /* 0x002fea0003900000 */
[----:B------:R-:W1:Y:S02]  /*6700*/  @!P0 SYNCS.PHASECHK.TRANS64 P0, [R8+URZ], R5 ;  /* 0x00000005080085a7 */ /* 0x000e64000800007f */
[----:B-1----:R-:W-:Y:S05]  /*6710*/  @!P0 BRA `(.L_x_111) ;  /* 0xfffffffc00f08947 */ /* 0x002fea000383ffff */
[----:B------:R-:W-:Y:S05]  /*6720*/  BRA `(.L_x_131) ;  /* 0xfffffff400ec7947 */ /* 0x000fea000383ffff */
.L_x_112:
[----:B0-----:R0:W1:Y:S02]  /*6730*/  SYNCS.PHASECHK.TRANS64.TRYWAIT P0, [R9+URZ], R4 ;  /* 0x00000004090075a7 */ /* 0x001064000800017f */
[----:B-1----:R-:W-:Y:S05]  /*6740*/  @!P0 NANOSLEEP.SYNCS 0x989680 ;  /* 0x009896800000895d */ /* 0x002fea0003900000 */
[----:B------:R-:W1:Y:S02]  /*6750*/  @!P0 SYNCS.PHASECHK.TRANS64 P0, [R9+URZ], R4 ;  /* 0x00000004090085a7 */ /* 0x000e64000800007f */
[----:B-1----:R-:W-:Y:S05]  /*6760*/  @!P0 BRA `(.L_x_112) ;  /* 0xfffffffc00f08947 */ /* 0x002fea000383ffff */
[----:B------:R-:W-:Y:S05]  /*6770*/  BRA `(.L_x_132) ;  /* 0xfffffff400fc7947 */ /* 0x000fea000383ffff */
.L_x_113:
[----:B0-----:R0:W1:Y:S02]  /*6780*/  SYNCS.PHASECHK.TRANS64.TRYWAIT P0, [R8+URZ], R5 ;  /* 0x00000005080075a7 */ /* 0x001064000800017f */
[----:B-1----:R-:W-:Y:S05]  /*6790*/  @!P0 NANOSLEEP.SYNCS 0x989680 ;  /* 0x009896800000895d */ /* 0x002fea0003900000 */
[----:B------:R-:W1:Y:S02]  /*67a0*/  @!P0 SYNCS.PHASECHK.TRANS64 P0, [R8+URZ], R5 ;  /* 0x00000005080085a7 */ /* 0x000e64000800007f */
[----:B-1----:R-:W-:Y:S05]  /*67b0*/  @!P0 BRA `(.L_x_113) ;  /* 0xfffffffc00f08947 */ /* 0x002fea000383ffff */
[----:B------:R-:W-:Y:S05]  /*67c0*/  BRA `(.L_x_133) ;  /* 0xfffffff8000c7947 */ /* 0x000fea000383ffff */
.L_x_114:
[----:B0-----:R0:W1:Y:S02]  /*67d0*/  SYNCS.PHASECHK.TRANS64.TRYWAIT P0, [R9+URZ], R4 ;  /* 0x00000004090075a7 */ /* 0x001064000800017f */
[----:B-1----:R-:W-:Y:S05]  /*67e0*/  @!P0 NANOSLEEP.SYNCS 0x989680 ;  /* 0x009896800000895d */ /* 0x002fea0003900000 */
[----:B------:R-:W1:Y:S02]  /*67f0*/  @!P0 SYNCS.PHASECHK.TRANS64 P0, [R9+URZ], R4 ;  /* 0x00000004090085a7 */ /* 0x000e64000800007f */
[----:B-1----:R-:W-:Y:S05]  /*6800*/  @!P0 BRA `(.L_x_114) ;  /* 0xfffffffc00f08947 */ /* 0x002fea000383ffff */
[----:B------:R-:W-:Y:S05]  /*6810*/  BRA `(.L_x_134) ;  /* 0xfffffff8001c7947 */ /* 0x000fea000383ffff */
.L_x_115:
[----:B0-----:R0:W1:Y:S02]  /*6820*/  SYNCS.PHASECHK.TRANS64.TRYWAIT P0, [R8+URZ], R5 ;  /* 0x00000005080075a7 */ /* 0x001064000800017f */
[----:B-1----:R-:W-:Y:S05]  /*6830*/  @!P0 NANOSLEEP.SYNCS 0x989680 ;  /* 0x009896800000895d */ /* 0x002fea0003900000 */
[----:B------:R-:W1:Y:S02]  /*6840*/  @!P0 SYNCS.PHASECHK.TRANS64 P0, [R8+URZ], R5 ;  /* 0x00000005080085a7 */ /* 0x000e64000800007f */
[----:B-1----:R-:W-:Y:S05]  /*6850*/  @!P0 BRA `(.L_x_115) ;  /* 0xfffffffc00f08947 */ /* 0x002fea000383ffff */
[----:B------:R-:W-:Y:S05]  /*6860*/  BRA `(.L_x_135) ;  /* 0xfffffff8002c7947 */ /* 0x000fea000383ffff */
.L_x_116:
[----:B0-----:R0:W1:Y:S02]  /*6870*/  SYNCS.PHASECHK.TRANS64.TRYWAIT P0, [R9+URZ], R4 ;  /* 0x00000004090075a7 */ /* 0x001064000800017f */
[----:B-1----:R-:W-:Y:S05]  /*6880*/  @!P0 NANOSLEEP.SYNCS 0x989680 ;  /* 0x009896800000895d */ /* 0x002fea0003900000 */
[----:B------:R-:W1:Y:S02]  /*6890*/  @!P0 SYNCS.PHASECHK.TRANS64 P0, [R9+URZ], R4 ;  /* 0x00000004090085a7 */ /* 0x000e64000800007f */
[----:B-1----:R-:W-:Y:S05]  /*68a0*/  @!P0 BRA `(.L_x_116) ;  /* 0xfffffffc00f08947 */ /* 0x002fea000383ffff */
[----:B------:R-:W-:Y:S05]  /*68b0*/  BRA `(.L_x_136) ;  /* 0xfffffff8003c7947 */ /* 0x000fea000383ffff */
.L_x_117:
[----:B0-----:R0:W1:Y:S02]  /*68c0*/  SYNCS.PHASECHK.TRANS64.TRYWAIT P0, [R8+URZ], R5 ;  /* 0x00000005080075a7 */ /* 0x001064000800017f */
[----:B-1----:R-:W-:Y:S05]  /*68d0*/  @!P0 NANOSLEEP.SYNCS 0x989680 ;  /* 0x009896800000895d */ /* 0x002fea0003900000 */
[----:B------:R-:W1:Y:S02]  /*68e0*/  @!P0 SYNCS.PHASECHK.TRANS64 P0, [R8+URZ], R5 ;  /* 0x00000005080085a7 */ /* 0x000e64000800007f */
[----:B-1----:R-:W-:Y:S05]  /*68f0*/  @!P0 BRA `(.L_x_117) ;  /* 0xfffffffc00f08947 */ /* 0x002fea000383ffff */
[----:B------:R-:W-:Y:S05]  /*6900*/  BRA `(.L_x_137) ;  /* 0xfffffff8004c7947 */ /* 0x000fea000383ffff */
.L_x_118:
[----:B0-----:R0:W1:Y:S02]  /*6910*/  SYNCS.PHASECHK.TRANS64.TRYWAIT P0, [R9+URZ], R4 ;  /* 0x00000004090075a7 */ /* 0x001064000800017f */
[----:B-1----:R-:W-:Y:S05]  /*6920*/  @!P0 NANOSLEEP.SYNCS 0x989680 ;  /* 0x009896800000895d */ /* 0x002fea0003900000 */
[----:B------:R-:W1:Y:S02]  /*6930*/  @!P0 SYNCS.PHASECHK.TRANS64 P0, [R9+URZ], R4 ;  /* 0x00000004090085a7 */ /* 0x000e64000800007f */
[----:B-1----:R-:W-:Y:S05]  /*6940*/  @!P0 BRA `(.L_x_118) ;  /* 0xfffffffc00f08947 */ /* 0x002fea000383ffff */
[----:B------:R-:W-:Y:S05]  /*6950*/  BRA `(.L_x_138) ;  /* 0xfffffff8005c7947 */ /* 0x000fea000383ffff */
.L_x_119:
[----:B0-----:R0:W1:Y:S02]  /*6960*/  SYNCS.PHASECHK.TRANS64.TRYWAIT P0, [R8+URZ], R5 ;  /* 0x00000005080075a7 */ /* 0x001064000800017f */
[----:B-1----:R-:W-:Y:S05]  /*6970*/  @!P0 NANOSLEEP.SYNCS 0x989680 ;  /* 0x009896800000895d */ /* 0x002fea0003900000 */
[----:B------:R-:W1:Y:S02]  /*6980*/  @!P0 SYNCS.PHASECHK.TRANS64 P0, [R8+URZ], R5 ;  /* 0x00000005080085a7 */ /* 0x000e64000800007f */
[----:B-1----:R-:W-:Y:S05]  /*6990*/  @!P0 BRA `(.L_x_119) ;  /* 0xfffffffc00f08947 */ /* 0x002fea000383ffff */
[----:B------:R-:W-:Y:S05]  /*69a0*/  BRA `(.L_x_139) ;  /* 0xfffffff8006c7947 */ /* 0x000fea000383ffff */
.L_x_120:
[----:B0-----:R0:W1:Y:S02]  /*69b0*/  SYNCS.PHASECHK.TRANS64.TRYWAIT P0, [R9+URZ], R4 ;  /* 0x00000004090075a7 */ /* 0x001064000800017f */
[----:B-1----:R-:W-:Y:S05]  /*69c0*/  @!P0 NANOSLEEP.SYNCS 0x989680 ;  /* 0x009896800000895d */ /* 0x002fea0003900000 */
[----:B------:R-:W1:Y:S02]  /*69d0*/  @!P0 SYNCS.PHASECHK.TRANS64 P0, [R9+URZ], R4 ;  /* 0x00000004090085a7 */ /* 0x000e64000800007f */
[----:B-1----:R-:W-:Y:S05]  /*69e0*/  @!P0 BRA `(.L_x_120) ;  /* 0xfffffffc00f08947 */ /* 0x002fea000383ffff */
[----:B------:R-:W-:Y:S05]  /*69f0*/  BRA `(.L_x_140) ;  /* 0xfffffff8007c7947 */ /* 0x000fea000383ffff */
.L_x_121:
[----:B0-----:R0:W1:Y:S02]  /*6a00*/  SYNCS.PHASECHK.TRANS64.TRYWAIT P0, [R6+URZ], R5 ;  /* 0x00000005060075a7 */ /* 0x001064000800017f */
[----:B-1----:R-:W-:Y:S05]  /*6a10*/  @!P0 NANOSLEEP.SYNCS 0x989680 ;  /* 0x009896800000895d */ /* 0x002fea0003900000 */
[----:B------:R-:W1:Y:S02]  /*6a20*/  @!P0 SYNCS.PHASECHK.TRANS64 P0, [R6+URZ], R5 ;  /* 0x00000005060085a7 */ /* 0x000e64000800007f */
[----:B-1----:R-:W-:Y:S05]  /*6a30*/  @!P0 BRA `(.L_x_121) ;  /* 0xfffffffc00f08947 */ /* 0x002fea000383ffff */
[----:B------:R-:W-:Y:S05]  /*6a40*/  BRA `(.L_x_141) ;  /* 0xfffffff800847947 */ /* 0x000fea000383ffff */
.L_x_142:
[----:B------:R-:W-:-:S00]  /*6a50*/  BRA `(.L_x_142) ;  /* 0xfffffffc00fc7947 */ /* 0x000fc0000383ffff */
[----:B------:R-:W-:-:S00]  /*6a60*/  NOP ;  /* 0x0000000000007918 */ /* 0x000fc00000000000 */
        /* <DEDUP_REMOVED lines=9> */
.L_x_143:


//--------------------- .nv.shared._ZN7cutlass13device_kernelINS_4gemm6kernel13GemmUniversalIN4cute5tupleIJiiiiEEENS1_10collective13CollectiveMmaINS1_40MainloopSm90TmaGmmaWarpSpecializedSparseILi13ENS5_IJNS4_1CILi2EEENSA_ILi1EEESC_EEENS1_35KernelTmaWarpSpecializedCooperativeEEENS5_IJNSA_ILi128EEENSA_ILi64EEESH_EEENS_6half_tENS5_IJNS4_6LayoutINS5_IJiNS5_IJSB_iEEEiEEENS5_IJlNS5_IJSC_SB_EEElEEEEENSK_INS5_IJNS5_IJNS5_IJNSA_ILi8EEESB_NSA_ILi4EEEEEEiEEENS5_IJNS5_IJNSA_ILi16EEESB_SB_EEEiEEEiEEENS5_IJNS5_IJNS5_IJSH_SU_NSA_ILi1024EEEEEENSA_ILi4096EEEEEENS5_IJNS5_IJSC_NSA_ILi512EEENSA_ILi32EEEEEElEEElEEEEEEEESJ_NS5_IJlSC_lEEENS4_8TiledMMAINS4_8MMA_AtomIJNS4_4SM904GMMA6SPARSE26GMMA_64x64x32_F32F16F16_SSILNS1D_5MajorE0ELS1G_0ELNS1D_7ScaleInE1ELS1H_1ELNS1D_9SparseSelE0EEEEEENSK_ISD_NS5_IJSC_NSA_ILi0EEES1L_EEEEENS5_IJNS4_10UnderscoreES1O_S1O_EEEEENS4_13SM90_TMA_LOADENS4_14ComposedLayoutINS4_7SwizzleILi2ELi4ELi3EEENS4_25smem_sparse_ptr_flag_bitsILi2ELi16EEENSK_INS5_IJNS5_IJSC_SQ_EEENS5_IJSB_S13_EEEEEENS5_IJNS5_IJS1L_SH_EEESN_EEEEEEEvNS4_8identityENS4_23SM90_TMA_LOAD_MULTICASTENS1S_INS1T_ILi3ELi4ELi3EEENS4_18smem_ptr_flag_bitsILi16EEENSK_INS5_IJSQ_SH_EEENS5_IJSH_SC_EEEEEEEvS24_EENS_8epilogue10collective6detail29Sm90TmaWarpSpecializedAdapterINS2F_15DefaultEpilogueIfNS5_IJSC_llEEES2J_NS2E_6thread17LinearCombinationIfLi1EffLNS2K_9ScaleType4KindE0ELNS_15FloatRoundStyleE2EfEENS1_15EpilogueDefaultEEEEEvvEEEEvNT_6ParamsE --------------------------
	.section	.nv.shared._ZN7cutlass13device_kernelINS_4gemm6kernel13GemmUniversalIN4cute5tupleIJiiiiEEENS1_10collective13CollectiveMmaINS1_40MainloopSm90TmaGmmaWarpSpecializedSparseILi13ENS5_IJNS4_1CILi2EEENSA_ILi1EEESC_EEENS1_35KernelTmaWarpSpecializedCooperativeEEENS5_IJNSA_ILi128EEENSA_ILi64EEESH_EEENS_6half_tENS5_IJNS4_6LayoutINS5_IJiNS5_IJSB_iEEEiEEENS5_IJlNS5_IJSC_SB_EEElEEEEENSK_INS5_IJNS5_IJNS5_IJNSA_ILi8EEESB_NSA_ILi4EEEEEEiEEENS5_IJNS5_IJNSA_ILi16EEESB_SB_EEEiEEEiEEENS5_IJNS5_IJNS5_IJSH_SU_NSA_ILi1024EEEEEENSA_ILi4096EEEEEENS5_IJNS5_IJSC_NSA_ILi512EEENSA_ILi32EEEEEElEEElEEEEEEEESJ_NS5_IJlSC_lEEENS4_8TiledMMAINS4_8MMA_AtomIJNS4_4SM904GMMA6SPARSE26GMMA_64x64x32_F32F16F16_SSILNS1D_5MajorE0ELS1G_0ELNS1D_7ScaleInE1ELS1H_1ELNS1D_9SparseSelE0EEEEEENSK_ISD_NS5_IJSC_NSA_ILi0EEES1L_EEEEENS5_IJNS4_10UnderscoreES1O_S1O_EEEEENS4_13SM90_TMA_LOADENS4_14ComposedLayoutINS4_7SwizzleILi2ELi4ELi3EEENS4_25smem_sparse_ptr_flag_bitsILi2ELi16EEENSK_INS5_IJNS5_IJSC_SQ_EEENS5_IJSB_S13_EEEEEENS5_IJNS5_IJS1L_SH_EEESN_EEEEEEEvNS4_8identityENS4_23SM90_TMA_LOAD_MULTICASTENS1S_INS1T_ILi3ELi4ELi3EEENS4_18smem_ptr_flag_bitsILi16EEENSK_INS5_IJSQ_SH_EEENS5_IJSH_SC_EEEEEEEvS24_EENS_8epilogue10collective6detail29Sm90TmaWarpSpecializedAdapterINS2F_15DefaultEpilogueIfNS5_IJSC_llEEES2J_NS2E_6thread17LinearCombinationIfLi1EffLNS2K_9ScaleType4KindE0ELNS_15FloatRoundStyleE2EfEENS1_15EpilogueDefaultEEEEEvvEEEEvNT_6ParamsE,"aw",@nobits
	.sectionflags	@""
	.align	16
	.zero		1024


//--------------------- .nv.shared.reserved.0     --------------------------
	.section	.nv.shared.reserved.0,"aw",@nobits
	.weak		__nv_reservedSMEM_offset_0_alias
	.size		__nv_reservedSMEM_offset_0_alias, 0, 0
	.other		__nv_reservedSMEM_offset_0_alias,@"STO_CUDA_RESERVED_SHARED STV_DEFAULT"
__nv_reservedSMEM_offset_0_alias:
	.zero		0


//--------------------- .nv.global                --------------------------
	.section	.nv.global,"aw",@nobits
.nv.global:
	.type		_ZN39_INTERNAL_79bb125c_4_k_cu_ba22889f_27724cute1_E,@object
	.size		_ZN39_INTERNAL_79bb125c_4_k_cu_ba22889f_27724cute1_E,(_ZN39_INTERNAL_79bb125c_4_k_cu_ba22889f_27724cuda3std3__45__cpo6cbeginE - _ZN39_INTERNAL_79bb125c_4_k_cu_ba22889f_27724cute1_E)
_ZN39_INTERNAL_79bb125c_4_k_cu_ba22889f_27724cute1_E:
	.zero		1
	.type		_ZN39_INTERNAL_79bb125c_4_k_cu_ba22889f_27724cuda3std3__45__cpo6cbeginE,@object
	.size		_ZN39_INTERNAL_79bb125c_4_k_cu_ba22889f_27724cuda3std3__45__cpo6cbeginE,(_ZN39_INTERNAL_79bb125c_4_k_cu_ba22889f_27724cuda3std3__48in_placeE - _ZN39_INTERNAL_79bb125c_4_k_cu_ba22889f_27724cuda3std3__45__cpo6cbeginE)
_ZN39_INTERNAL_79bb125c_4_k_cu_ba22889f_27724cuda3std3__45__cpo6cbeginE:
	.zero		1
	.type		_ZN39_INTERNAL_79bb125c_4_k_cu_ba22889f_27724cuda3std3__48in_placeE,@object
	.size		_ZN39_INTERNAL_79bb125c_4_k_cu_ba22889f_27724cuda3std3__48in_placeE,(_ZN39_INTERNAL_79bb125c_4_k_cu_ba22889f_27724cuda3std6ranges3__45__cpo9iter_moveE - _ZN39_INTERNAL_79bb125c_4_k_cu_ba22889f_27724cuda3std3__48in_placeE)
_ZN39_INTERNAL_79bb125c_4_k_cu_ba22889f_27724cuda3std3__48in_placeE:
	.zero		1
	.type		_ZN39_INTERNAL_79bb125c_4_k_cu_ba22889f_27724cuda3std6ranges3__45__cpo9iter_moveE,@object
	.size		_ZN39_INTERNAL_79bb125c_4_k_cu_ba22889f_27724cuda3std6ranges3__45__cpo9iter_moveE,(_ZN39_INTERNAL_79bb125c_4_k_cu_ba22889f_27724cuda3std3__45__cpo5beginE - _ZN39_INTERNAL_79bb125c_4_k_cu_ba22889f_27724cuda3std6ranges3__45__cpo9iter_moveE)
_ZN39_INTERNAL_79bb125c_4_k_cu_ba22889f_27724cuda3std6ranges3__45__cpo9iter_moveE:
	.zero		1
	.type		_ZN39_INTERNAL_79bb125c_4_k_cu_ba22889f_27724cuda3std3__45__cpo5beginE,@object
	.size		_ZN39_INTERNAL_79bb125c_4_k_cu_ba22889f_27724cuda3std3__45__cpo5beginE,(_ZN39_INTERNAL_79bb125c_4_k_cu_ba22889f_27724cuda3std3__441_GLOBAL__N__79bb125c_4_k_cu_ba22889f_27726ignoreE - _ZN39_INTERNAL_79bb125c_4_k_cu_ba22889f_27724cuda3std3__45__cpo5beginE)
_ZN39_INTERNAL_79bb125c_4_k_cu_ba22889f_27724cuda3std3__45__cpo5beginE:
	.zero		1
	.type		_ZN39_INTERNAL_79bb125c_4_k_cu_ba22889f_27724cuda3std3__441_GLOBAL__N__79bb125c_4_k_cu_ba22889f_27726ignoreE,@object
	.size		_ZN39_INTERNAL_79bb125c_4_k_cu_ba22889f_27724cuda3std3__441_GLOBAL__N__79bb125c_4_k_cu_ba22889f_27726ignoreE,(_ZN39_INTERNAL_79bb125c_4_k_cu_ba22889f_27724cute7productE - _ZN39_INTERNAL_79bb125c_4_k_cu_ba22889f_27724cuda3std3__441_GLOBAL__N__79bb125c_4_k_cu_ba22889f_27726ignoreE)
_ZN39_INTERNAL_79bb125c_4_k_cu_ba22889f_27724cuda3std3__441_GLOBAL__N__79bb125c_4_k_cu_ba22889f_27726ignoreE:
	.zero		1
	.type		_ZN39_INTERNAL_79bb125c_4_k_cu_ba22889f_27724cute7productE,@object
	.size		_ZN39_INTERNAL_79bb125c_4_k_cu_ba22889f_27724cute7productE,(_ZN39_INTERNAL_79bb125c_4_k_cu_ba22889f_27724cuda3std3__45__cpo3endE - _ZN39_INTERNAL_79bb125c_4_k_cu_ba22889f_27724cute7productE)
_ZN39_INTERNAL_79bb125c_4_k_cu_ba22889f_27724cute7productE:
	.zero		1
	.type		_ZN39_INTERNAL_79bb125c_4_k_cu_ba22889f_27724cuda3std3__45__cpo3endE,@object
	.size		_ZN39_INTERNAL_79bb125c_4_k_cu_ba22889f_27724cuda3std3__45__cpo3endE,(_ZN39_INTERNAL_79bb125c_4_k_cu_ba22889f_27724cuda3std3__419piecewise_constructE - _ZN39_INTERNAL_79bb125c_4_k_cu_ba22889f_27724cuda3std3__45__cpo3endE)
_ZN39_INTERNAL_79bb125c_4_k_cu_ba22889f_27724cuda3std3__45__cpo3endE:
	.zero		1
	.type		_ZN39_INTERNAL_79bb125c_4_k_cu_ba22889f_27724cuda3std3__419piecewise_constructE,@object
	.size		_ZN39_INTERNAL_79bb125c_4_k_cu_ba22889f_27724cuda3std3__419piecewise_constructE,(_ZN39_INTERNAL_79bb125c_4_k_cu_ba22889f_27724cuda3std3__45__cpo4cendE - _ZN39_INTERNAL_79bb125c_4_k_cu_ba22889f_27724cuda3std3__419piecewise_constructE)
_ZN39_INTERNAL_79bb125c_4_k_cu_ba22889f_27724cuda3std3__419piecewise_constructE:
	.zero		1
	.type		_ZN39_INTERNAL_79bb125c_4_k_cu_ba22889f_27724cuda3std3__45__cpo4cendE,@object
	.size		_ZN39_INTERNAL_79bb125c_4_k_cu_ba22889f_27724cuda3std3__45__cpo4cendE,(_ZN39_INTERNAL_79bb125c_4_k_cu_ba22889f_27724cuda3std6ranges3__45__cpo4swapE - _ZN39_INTERNAL_79bb125c_4_k_cu_ba22889f_27724cuda3std3__45__cpo4cendE)
_ZN39_INTERNAL_79bb125c_4_k_cu_ba22889f_27724cuda3std3__45__cpo4cendE:
	.zero		1
	.type		_ZN39_INTERNAL_79bb125c_4_k_cu_ba22889f_27724cuda3std6ranges3__45__cpo4swapE,@object
	.size		_ZN39_INTERNAL_79bb125c_4_k_cu_ba22889f_27724cuda3std6ranges3__45__cpo4swapE,(.L_7 - _ZN39_INTERNAL_79bb125c_4_k_cu_ba22889f_27724cuda3std6ranges3__45__cpo4swapE)
_ZN39_INTERNAL_79bb125c_4_k_cu_ba22889f_27724cuda3std6ranges3__45__cpo4swapE:
	.zero		1
.L_7:


//--------------------- .nv.constant0._ZN7cutlass13device_kernelINS_4gemm6kernel13GemmUniversalIN4cute5tupleIJiiiiEEENS1_10collective13CollectiveMmaINS1_40MainloopSm90TmaGmmaWarpSpecializedSparseILi13ENS5_IJNS4_1CILi2EEENSA_ILi1EEESC_EEENS1_35KernelTmaWarpSpecializedCooperativeEEENS5_IJNSA_ILi128EEENSA_ILi64EEESH_EEENS_6half_tENS5_IJNS4_6LayoutINS5_IJiNS5_IJSB_iEEEiEEENS5_IJlNS5_IJSC_SB_EEElEEEEENSK_INS5_IJNS5_IJNS5_IJNSA_ILi8EEESB_NSA_ILi4EEEEEEiEEENS5_IJNS5_IJNSA_ILi16EEESB_SB_EEEiEEEiEEENS5_IJNS5_IJNS5_IJSH_SU_NSA_ILi1024EEEEEENSA_ILi4096EEEEEENS5_IJNS5_IJSC_NSA_ILi512EEENSA_ILi32EEEEEElEEElEEEEEEEESJ_NS5_IJlSC_lEEENS4_8TiledMMAINS4_8MMA_AtomIJNS4_4SM904GMMA6SPARSE26GMMA_64x64x32_F32F16F16_SSILNS1D_5MajorE0ELS1G_0ELNS1D_7ScaleInE1ELS1H_1ELNS1D_9SparseSelE0EEEEEENSK_ISD_NS5_IJSC_NSA_ILi0EEES1L_EEEEENS5_IJNS4_10UnderscoreES1O_S1O_EEEEENS4_13SM90_TMA_LOADENS4_14ComposedLayoutINS4_7SwizzleILi2ELi4ELi3EEENS4_25smem_sparse_ptr_flag_bitsILi2ELi16EEENSK_INS5_IJNS5_IJSC_SQ_EEENS5_IJSB_S13_EEEEEENS5_IJNS5_IJS1L_SH_EEESN_EEEEEEEvNS4_8identityENS4_23SM90_TMA_LOAD_MULTICASTENS1S_INS1T_ILi3ELi4ELi3EEENS4_18smem_ptr_flag_bitsILi16EEENSK_INS5_IJSQ_SH_EEENS5_IJSH_SC_EEEEEEEvS24_EENS_8epilogue10collective6detail29Sm90TmaWarpSpecializedAdapterINS2F_15DefaultEpilogueIfNS5_IJSC_llEEES2J_NS2E_6thread17LinearCombinationIfLi1EffLNS2K_9ScaleType4KindE0ELNS_15FloatRoundStyleE2EfEENS1_15EpilogueDefaultEEEEEvvEEEEvNT_6ParamsE --------------------------
	.section	.nv.constant0._ZN7cutlass13device_kernelINS_4gemm6kernel13GemmUniversalIN4cute5tupleIJiiiiEEENS1_10collective13CollectiveMmaINS1_40MainloopSm90TmaGmmaWarpSpecializedSparseILi13ENS5_IJNS4_1CILi2EEENSA_ILi1EEESC_EEENS1_35KernelTmaWarpSpecializedCooperativeEEENS5_IJNSA_ILi128EEENSA_ILi64EEESH_EEENS_6half_tENS5_IJNS4_6LayoutINS5_IJiNS5_IJSB_iEEEiEEENS5_IJlNS5_IJSC_SB_EEElEEEEENSK_INS5_IJNS5_IJNS5_IJNSA_ILi8EEESB_NSA_ILi4EEEEEEiEEENS5_IJNS5_IJNSA_ILi16EEESB_SB_EEEiEEEiEEENS5_IJNS5_IJNS5_IJSH_SU_NSA_ILi1024EEEEEENSA_ILi4096EEEEEENS5_IJNS5_IJSC_NSA_ILi512EEENSA_ILi32EEEEEElEEElEEEEEEEESJ_NS5_IJlSC_lEEENS4_8TiledMMAINS4_8MMA_AtomIJNS4_4SM904GMMA6SPARSE26GMMA_64x64x32_F32F16F16_SSILNS1D_5MajorE0ELS1G_0ELNS1D_7ScaleInE1ELS1H_1ELNS1D_9SparseSelE0EEEEEENSK_ISD_NS5_IJSC_NSA_ILi0EEES1L_EEEEENS5_IJNS4_10UnderscoreES1O_S1O_EEEEENS4_13SM90_TMA_LOADENS4_14ComposedLayoutINS4_7SwizzleILi2ELi4ELi3EEENS4_25smem_sparse_ptr_flag_bitsILi2ELi16EEENSK_INS5_IJNS5_IJSC_SQ_EEENS5_IJSB_S13_EEEEEENS5_IJNS5_IJS1L_SH_EEESN_EEEEEEEvNS4_8identityENS4_23SM90_TMA_LOAD_MULTICASTENS1S_INS1T_ILi3ELi4ELi3EEENS4_18smem_ptr_flag_bitsILi16EEENSK_INS5_IJSQ_SH_EEENS5_IJSH_SC_EEEEEEEvS24_EENS_8epilogue10collective6detail29Sm90TmaWarpSpecializedAdapterINS2F_15DefaultEpilogueIfNS5_IJSC_llEEES2J_NS2E_6thread17LinearCombinationIfLi1EffLNS2K_9ScaleType4KindE0ELNS_15FloatRoundStyleE2EfEENS1_15EpilogueDefaultEEEEEvvEEEEvNT_6ParamsE,"a",@progbits
	.sectionflags	@""
	.align	4
.nv.constant0._ZN7cutlass13device_kernelINS_4gemm6kernel13GemmUniversalIN4cute5tupleIJiiiiEEENS1_10collective13CollectiveMmaINS1_40MainloopSm90TmaGmmaWarpSpecializedSparseILi13ENS5_IJNS4_1CILi2EEENSA_ILi1EEESC_EEENS1_35KernelTmaWarpSpecializedCooperativeEEENS5_IJNSA_ILi128EEENSA_ILi64EEESH_EEENS_6half_tENS5_IJNS4_6LayoutINS5_IJiNS5_IJSB_iEEEiEEENS5_IJlNS5_IJSC_SB_EEElEEEEENSK_INS5_IJNS5_IJNS5_IJNSA_ILi8EEESB_NSA_ILi4EEEEEEiEEENS5_IJNS5_IJNSA_ILi16EEESB_SB_EEEiEEEiEEENS5_IJNS5_IJNS5_IJSH_SU_NSA_ILi1024EEEEEENSA_ILi4096EEEEEENS5_IJNS5_IJSC_NSA_ILi512EEENSA_ILi32EEEEEElEEElEEEEEEEESJ_NS5_IJlSC_lEEENS4_8TiledMMAINS4_8MMA_AtomIJNS4_4SM904GMMA6SPARSE26GMMA_64x64x32_F32F16F16_SSILNS1D_5MajorE0ELS1G_0ELNS1D_7ScaleInE1ELS1H_1ELNS1D_9SparseSelE0EEEEEENSK_ISD_NS5_IJSC_NSA_ILi0EEES1L_EEEEENS5_IJNS4_10UnderscoreES1O_S1O_EEEEENS4_13SM90_TMA_LOADENS4_14ComposedLayoutINS4_7SwizzleILi2ELi4ELi3EEENS4_25smem_sparse_ptr_flag_bitsILi2ELi16EEENSK_INS5_IJNS5_IJSC_SQ_EEENS5_IJSB_S13_EEEEEENS5_IJNS5_IJS1L_SH_EEESN_EEEEEEEvNS4_8identityENS4_23SM90_TMA_LOAD_MULTICASTENS1S_INS1T_ILi3ELi4ELi3EEENS4_18smem_ptr_flag_bitsILi16EEENSK_INS5_IJSQ_SH_EEENS5_IJSH_SC_EEEEEEEvS24_EENS_8epilogue10collective6detail29Sm90TmaWarpSpecializedAdapterINS2F_15DefaultEpilogueIfNS5_IJSC_llEEES2J_NS2E_6thread17LinearCombinationIfLi1EffLNS2K_9ScaleType4KindE0ELNS_15FloatRoundStyleE2EfEENS1_15EpilogueDefaultEEEEEvvEEEEvNT_6ParamsE:
	.zero		1920


//--------------------- SYMBOLS --------------------------

	.type		.nv.reservedSmem.offset0,@object
	.size		.nv.reservedSmem.offset0,0x4
